//
// Generated by NVIDIA NVVM Compiler
//
// Compiler Build ID: CL-36424714
// Cuda compilation tools, release 13.0, V13.0.88
// Based on NVVM 20.0.0
//

.version 9.0
.target sm_100
.address_size 64

	// .globl	GpuConv1DOnDevice
.extern .shared .align 16 .b8 yj[];

.visible .entry GpuConv1DOnDevice(
	.param .u64 GpuConv1DOnDevice_param_0,
	.param .u64 GpuConv1DOnDevice_param_1,
	.param .u64 .ptr .align 1 GpuConv1DOnDevice_param_2,
	.param .u64 .ptr .align 1 GpuConv1DOnDevice_param_3
)
{
	.reg .pred 	%p<31>;
	.reg .b32 	%r<24>;
	.reg .b32 	%f<155>;
	.reg .b64 	%rd<48>;

	ld.param.u64 	%rd23, [GpuConv1DOnDevice_param_0];
	ld.param.u64 	%rd24, [GpuConv1DOnDevice_param_1];
	ld.param.u64 	%rd25, [GpuConv1DOnDevice_param_2];
	ld.param.u64 	%rd26, [GpuConv1DOnDevice_param_3];
	mov.u32 	%r12, %ctaid.x;
	mov.u32 	%r1, %ntid.x;
	mov.u32 	%r2, %tid.x;
	mad.lo.s32 	%r13, %r12, %r1, %r2;
	cvt.u64.u32 	%rd1, %r13;
	setp.lt.s64 	%p1, %rd24, 1;
	mov.f32 	%f153, 0f00000000;
	@%p1 bra 	$L__BB0_22;
	cvt.u64.u32 	%rd2, %r1;
	mul.lo.s32 	%r3, %r2, 12;
	add.s64 	%rd3, %rd24, -1;
	and.b64  	%rd27, %rd3, -4294967296;
	setp.ne.s64 	%p2, %rd27, 0;
	@%p2 bra 	$L__BB0_3;
	cvt.u32.u64 	%r14, %rd2;
	cvt.u32.u64 	%r15, %rd3;
	div.u32 	%r16, %r15, %r14;
	cvt.u64.u32 	%rd43, %r16;
	bra.uni 	$L__BB0_4;
$L__BB0_3:
	div.u64 	%rd43, %rd3, %rd2;
$L__BB0_4:
	mov.u32 	%r17, yj;
	add.s32 	%r4, %r17, %r3;
	cvta.to.global.u64 	%rd7, %rd26;
	cvt.u64.u32 	%rd8, %r2;
	mov.f32 	%f153, 0f00000000;
	mov.b64 	%rd45, 0;
	mov.u64 	%rd44, %rd24;
	mov.u64 	%rd46, %rd45;
$L__BB0_5:
	min.s64 	%rd12, %rd44, %rd2;
	max.s64 	%rd13, %rd12, 1;
	and.b64  	%rd14, %rd13, 3;
	mad.lo.s64 	%rd15, %rd46, %rd2, %rd8;
	setp.ge.s64 	%p3, %rd15, %rd24;
	@%p3 bra 	$L__BB0_7;
	ld.global.u64 	%rd29, [%rd7];
	cvta.to.global.u64 	%rd30, %rd29;
	shl.b64 	%rd31, %rd15, 2;
	add.s64 	%rd32, %rd30, %rd31;
	ld.global.f32 	%f19, [%rd32];
	st.shared.f32 	[%r4], %f19;
	ld.global.u64 	%rd33, [%rd7+8];
	cvta.to.global.u64 	%rd34, %rd33;
	add.s64 	%rd35, %rd34, %rd31;
	ld.global.f32 	%f20, [%rd35];
	st.shared.f32 	[%r4+4], %f20;
	ld.global.u64 	%rd36, [%rd7+16];
	cvta.to.global.u64 	%rd37, %rd36;
	add.s64 	%rd38, %rd37, %rd31;
	ld.global.f32 	%f21, [%rd38];
	st.shared.f32 	[%r4+8], %f21;
$L__BB0_7:
	setp.le.s64 	%p4, %rd23, %rd1;
	bar.sync 	0;
	@%p4 bra 	$L__BB0_21;
	setp.le.s64 	%p5, %rd24, %rd45;
	mov.f32 	%f152, 0f00000000;
	@%p5 bra 	$L__BB0_20;
	setp.lt.s64 	%p6, %rd12, 8;
	mov.f32 	%f152, 0f00000000;
	mov.u32 	%r21, %r17;
	@%p6 bra 	$L__BB0_12;
	and.b64  	%rd47, %rd13, 9223372036854775800;
	mov.f32 	%f152, 0f00000000;
	mov.u32 	%r21, yj;
$L__BB0_11:
	.pragma "nounroll";
	ld.shared.v4.f32 	{%f26, %f27, %f28, %f29}, [%r21];
	sqrt.rn.f32 	%f30, %f27;
	mul.f32 	%f31, %f28, %f28;
	mul.f32 	%f32, %f31, %f28;
	setp.ltu.f32 	%p7, %f26, 0f00000000;
	selp.f32 	%f33, %f32, %f30, %p7;
	add.f32 	%f34, %f33, %f152;
	ld.shared.v4.f32 	{%f35, %f36, %f37, %f38}, [%r21+16];
	sqrt.rn.f32 	%f39, %f35;
	mul.f32 	%f40, %f36, %f36;
	mul.f32 	%f41, %f40, %f36;
	setp.ltu.f32 	%p8, %f29, 0f00000000;
	selp.f32 	%f42, %f41, %f39, %p8;
	add.f32 	%f43, %f42, %f34;
	sqrt.rn.f32 	%f44, %f38;
	ld.shared.v4.f32 	{%f45, %f46, %f47, %f48}, [%r21+32];
	mul.f32 	%f49, %f45, %f45;
	mul.f32 	%f50, %f49, %f45;
	setp.ltu.f32 	%p9, %f37, 0f00000000;
	selp.f32 	%f51, %f50, %f44, %p9;
	add.f32 	%f52, %f51, %f43;
	sqrt.rn.f32 	%f53, %f47;
	mul.f32 	%f54, %f48, %f48;
	mul.f32 	%f55, %f54, %f48;
	setp.ltu.f32 	%p10, %f46, 0f00000000;
	selp.f32 	%f56, %f55, %f53, %p10;
	add.f32 	%f57, %f56, %f52;
	ld.shared.v4.f32 	{%f58, %f59, %f60, %f61}, [%r21+48];
	sqrt.rn.f32 	%f62, %f59;
	mul.f32 	%f63, %f60, %f60;
	mul.f32 	%f64, %f63, %f60;
	setp.ltu.f32 	%p11, %f58, 0f00000000;
	selp.f32 	%f65, %f64, %f62, %p11;
	add.f32 	%f66, %f65, %f57;
	ld.shared.v4.f32 	{%f67, %f68, %f69, %f70}, [%r21+64];
	sqrt.rn.f32 	%f71, %f67;
	mul.f32 	%f72, %f68, %f68;
	mul.f32 	%f73, %f72, %f68;
	setp.ltu.f32 	%p12, %f61, 0f00000000;
	selp.f32 	%f74, %f73, %f71, %p12;
	add.f32 	%f75, %f74, %f66;
	sqrt.rn.f32 	%f76, %f70;
	ld.shared.v4.f32 	{%f77, %f78, %f79, %f80}, [%r21+80];
	mul.f32 	%f81, %f77, %f77;
	mul.f32 	%f82, %f81, %f77;
	setp.ltu.f32 	%p13, %f69, 0f00000000;
	selp.f32 	%f83, %f82, %f76, %p13;
	add.f32 	%f84, %f83, %f75;
	sqrt.rn.f32 	%f85, %f79;
	mul.f32 	%f86, %f80, %f80;
	mul.f32 	%f87, %f86, %f80;
	setp.ltu.f32 	%p14, %f78, 0f00000000;
	selp.f32 	%f88, %f87, %f85, %p14;
	add.f32 	%f152, %f88, %f84;
	add.s32 	%r21, %r21, 96;
	add.s64 	%rd47, %rd47, -8;
	setp.ne.s64 	%p15, %rd47, 0;
	@%p15 bra 	$L__BB0_11;
$L__BB0_12:
	and.b64  	%rd19, %rd13, 7;
	setp.eq.s64 	%p16, %rd19, 0;
	@%p16 bra 	$L__BB0_20;
	setp.lt.u64 	%p17, %rd19, 4;
	@%p17 bra 	$L__BB0_15;
	ld.shared.v4.f32 	{%f90, %f91, %f92, %f93}, [%r21];
	sqrt.rn.f32 	%f94, %f91;
	mul.f32 	%f95, %f92, %f92;
	mul.f32 	%f96, %f95, %f92;
	setp.ltu.f32 	%p18, %f90, 0f00000000;
	selp.f32 	%f97, %f96, %f94, %p18;
	add.f32 	%f98, %f97, %f152;
	ld.shared.v4.f32 	{%f99, %f100, %f101, %f102}, [%r21+16];
	sqrt.rn.f32 	%f103, %f99;
	mul.f32 	%f104, %f100, %f100;
	mul.f32 	%f105, %f104, %f100;
	setp.ltu.f32 	%p19, %f93, 0f00000000;
	selp.f32 	%f106, %f105, %f103, %p19;
	add.f32 	%f107, %f106, %f98;
	sqrt.rn.f32 	%f108, %f102;
	ld.shared.v4.f32 	{%f109, %f110, %f111, %f112}, [%r21+32];
	mul.f32 	%f113, %f109, %f109;
	mul.f32 	%f114, %f113, %f109;
	setp.ltu.f32 	%p20, %f101, 0f00000000;
	selp.f32 	%f115, %f114, %f108, %p20;
	add.f32 	%f116, %f115, %f107;
	sqrt.rn.f32 	%f117, %f111;
	mul.f32 	%f118, %f112, %f112;
	mul.f32 	%f119, %f118, %f112;
	setp.ltu.f32 	%p21, %f110, 0f00000000;
	selp.f32 	%f120, %f119, %f117, %p21;
	add.f32 	%f152, %f120, %f116;
	add.s32 	%r21, %r21, 48;
$L__BB0_15:
	setp.eq.s64 	%p22, %rd14, 0;
	@%p22 bra 	$L__BB0_20;
	setp.eq.s64 	%p23, %rd14, 1;
	@%p23 bra 	$L__BB0_18;
	ld.shared.v4.f32 	{%f122, %f123, %f124, %f125}, [%r21];
	sqrt.rn.f32 	%f126, %f123;
	mul.f32 	%f127, %f124, %f124;
	mul.f32 	%f128, %f127, %f124;
	setp.ltu.f32 	%p24, %f122, 0f00000000;
	selp.f32 	%f129, %f128, %f126, %p24;
	add.f32 	%f130, %f129, %f152;
	ld.shared.v2.f32 	{%f131, %f132}, [%r21+16];
	sqrt.rn.f32 	%f133, %f131;
	mul.f32 	%f134, %f132, %f132;
	mul.f32 	%f135, %f134, %f132;
	setp.ltu.f32 	%p25, %f125, 0f00000000;
	selp.f32 	%f136, %f135, %f133, %p25;
	add.f32 	%f152, %f136, %f130;
	add.s32 	%r21, %r21, 24;
$L__BB0_18:
	and.b64  	%rd39, %rd13, 1;
	setp.eq.b64 	%p26, %rd39, 1;
	not.pred 	%p27, %p26;
	@%p27 bra 	$L__BB0_20;
	ld.shared.v2.f32 	{%f137, %f138}, [%r21];
	sqrt.rn.f32 	%f139, %f138;
	ld.shared.f32 	%f140, [%r21+8];
	mul.f32 	%f141, %f140, %f140;
	mul.f32 	%f142, %f141, %f140;
	setp.ltu.f32 	%p28, %f137, 0f00000000;
	selp.f32 	%f143, %f142, %f139, %p28;
	add.f32 	%f152, %f143, %f152;
$L__BB0_20:
	add.f32 	%f153, %f152, %f153;
$L__BB0_21:
	bar.sync 	0;
	add.s64 	%rd45, %rd45, %rd2;
	add.s64 	%rd21, %rd46, 1;
	sub.s64 	%rd44, %rd44, %rd2;
	setp.ne.s64 	%p29, %rd46, %rd43;
	mov.u64 	%rd46, %rd21;
	@%p29 bra 	$L__BB0_5;
$L__BB0_22:
	setp.le.s64 	%p30, %rd23, %rd1;
	@%p30 bra 	$L__BB0_24;
	cvta.to.global.u64 	%rd40, %rd25;
	shl.b64 	%rd41, %rd1, 2;
	add.s64 	%rd42, %rd40, %rd41;
	st.global.f32 	[%rd42], %f153;
$L__BB0_24:
	ret;

}


// ===== COMPILED SASS (sm_100) =====

	.target	sm_100

	.elftype	@"ET_EXEC"


//--------------------- .note.nv.tkinfo           --------------------------
	.section	.note.nv.tkinfo,"",@"SHT_NOTE"
	.sectionflags	@"SHF_NOTE_NV_TKINFO"
	.tkinfo
        /*0018*/ 	.word	0x00000002
        /*0030*/ 	.string	""
        /*0030*/ 	.string	"ptxas"
        /*0030*/ 	.string	"Cuda compilation tools, release 13.0, V13.0.88"
        /*0030*/ 	.string	"Build cuda_13.0.r13.0/compiler.36424714_0"
        /*0030*/ 	.string	"-arch sm_100 -m 64 "



//--------------------- .note.nv.cuinfo           --------------------------
	.section	.note.nv.cuinfo,"",@"SHT_NOTE"
	.sectionflags	@"SHF_NOTE_NV_CUINFO"
        /*0018*/ 	.short	0x0002
        /*001a*/ 	.short	0x0064
        /*001c*/ 	.short	0x0082
	.zero		2


//--------------------- .nv.info                  --------------------------
	.section	.nv.info,"",@"SHT_CUDA_INFO"
	.align	4


	//----- nvinfo : EIATTR_REGCOUNT
	.align		4
        /*0000*/ 	.byte	0x04, 0x2f
        /*0002*/ 	.short	(.L_1 - .L_0)
	.align		4
.L_0:
        /*0004*/ 	.word	index@(GpuConv1DOnDevice)
        /*0008*/ 	.word	0x0000001e


	//----- nvinfo : EIATTR_FRAME_SIZE
	.align		4
.L_1:
        /*000c*/ 	.byte	0x04, 0x11
        /*000e*/ 	.short	(.L_3 - .L_2)
	.align		4
.L_2:
        /*0010*/ 	.word	index@($__internal_1_$__cuda_sm20_sqrt_rn_f32_slowpath)
        /*0014*/ 	.word	0x00000000


	//----- nvinfo : EIATTR_FRAME_SIZE
	.align		4
.L_3:
        /*0018*/ 	.byte	0x04, 0x11
        /*001a*/ 	.short	(.L_5 - .L_4)
	.align		4
.L_4:
        /*001c*/ 	.word	index@($__internal_0_$__cuda_sm20_div_u64)
        /*0020*/ 	.word	0x00000000


	//----- nvinfo : EIATTR_FRAME_SIZE
	.align		4
.L_5:
        /*0024*/ 	.byte	0x04, 0x11
        /*0026*/ 	.short	(.L_7 - .L_6)
	.align		4
.L_6:
        /*0028*/ 	.word	index@(GpuConv1DOnDevice)
        /*002c*/ 	.word	0x00000000


	//----- nvinfo : EIATTR_MIN_STACK_SIZE
	.align		4
.L_7:
        /*0030*/ 	.byte	0x04, 0x12
        /*0032*/ 	.short	(.L_9 - .L_8)
	.align		4
.L_8:
        /*0034*/ 	.word	index@(GpuConv1DOnDevice)
        /*0038*/ 	.word	0x00000000
.L_9:


//--------------------- .nv.compat                --------------------------
	.section	.nv.compat,"",@"SHT_CUDA_COMPAT_INFO"
	.align	4
        /*0000*/ 	.byte	0x02, 0x09, 0x00, 0x00, 0x02, 0x02, 0x01, 0x00, 0x02, 0x05, 0x05, 0x00, 0x03, 0x07, 0x01, 0x01
        /*0010*/ 	.byte	0x02, 0x03, 0x00, 0x00, 0x02, 0x06, 0x01, 0x00, 0x04, 0x0b, 0x08, 0x00, 0x01, 0x00, 0x00, 0x00
        /*0020*/ 	.byte	0x00, 0x00, 0x00, 0x00


//--------------------- .nv.info.GpuConv1DOnDevice --------------------------
	.section	.nv.info.GpuConv1DOnDevice,"",@"SHT_CUDA_INFO"
	.sectionflags	@""
	.align	4


	//----- nvinfo : EIATTR_CUDA_API_VERSION
	.align		4
        /*0000*/ 	.byte	0x04, 0x37
        /*0002*/ 	.short	(.L_11 - .L_10)
.L_10:
        /*0004*/ 	.word	0x00000082


	//----- nvinfo : EIATTR_KPARAM_INFO
	.align		4
.L_11:
        /*0008*/ 	.byte	0x04, 0x17
        /*000a*/ 	.short	(.L_13 - .L_12)
.L_12:
        /*000c*/ 	.word	0x00000000
        /*0010*/ 	.short	0x0003
        /*0012*/ 	.short	0x0018
        /*0014*/ 	.byte	0x00, 0xf5, 0x21, 0x00


	//----- nvinfo : EIATTR_KPARAM_INFO
	.align		4
.L_13:
        /*0018*/ 	.byte	0x04, 0x17
        /*001a*/ 	.short	(.L_15 - .L_14)
.L_14:
        /*001c*/ 	.word	0x00000000
        /*0020*/ 	.short	0x0002
        /*0022*/ 	.short	0x0010
        /*0024*/ 	.byte	0x00, 0xf5, 0x21, 0x00


	//----- nvinfo : EIATTR_KPARAM_INFO
	.align		4
.L_15:
        /*0028*/ 	.byte	0x04, 0x17
        /*002a*/ 	.short	(.L_17 - .L_16)
.L_16:
        /*002c*/ 	.word	0x00000000
        /*0030*/ 	.short	0x0001
        /*0032*/ 	.short	0x0008
        /*0034*/ 	.byte	0x00, 0xf0, 0x21, 0x00


	//----- nvinfo : EIATTR_KPARAM_INFO
	.align		4
.L_17:
        /*0038*/ 	.byte	0x04, 0x17
        /*003a*/ 	.short	(.L_19 - .L_18)
.L_18:
        /*003c*/ 	.word	0x00000000
        /*0040*/ 	.short	0x0000
        /*0042*/ 	.short	0x0000
        /*0044*/ 	.byte	0x00, 0xf0, 0x21, 0x00


	//----- nvinfo : EIATTR_SPARSE_MMA_MASK
	.align		4
.L_19:
        /*0048*/ 	.byte	0x03, 0x50
        /*004a*/ 	.short	0x0000


	//----- nvinfo : EIATTR_MAXREG_COUNT
	.align		4
        /*004c*/ 	.byte	0x03, 0x1b
        /*004e*/ 	.short	0x00ff


	//----- nvinfo : EIATTR_NUM_BARRIERS
	.align		4
        /*0050*/ 	.byte	0x02, 0x4c
        /*0052*/ 	.byte	0x01
	.zero		1


	//----- nvinfo : EIATTR_MERCURY_ISA_VERSION
	.align		4
        /*0054*/ 	.byte	0x03, 0x5f
        /*0056*/ 	.short	0x0101


	//----- nvinfo : EIATTR_VRC_CTA_INIT_COUNT
	.align		4
        /*0058*/ 	.byte	0x02, 0x4a
	.zero		1
	.zero		1


	//----- nvinfo : EIATTR_EXIT_INSTR_OFFSETS
	.align		4
        /*005c*/ 	.byte	0x04, 0x1c
        /*005e*/ 	.short	(.L_21 - .L_20)


	//   ....[0]....
.L_20:
        /*0060*/ 	.word	0x00001b70


	//   ....[1]....
        /*0064*/ 	.word	0x00001bc0


	//----- nvinfo : EIATTR_CRS_STACK_SIZE
	.align		4
.L_21:
        /*0068*/ 	.byte	0x04, 0x1e
        /*006a*/ 	.short	(.L_23 - .L_22)
.L_22:
        /*006c*/ 	.word	0x00000000


	//----- nvinfo : EIATTR_CBANK_PARAM_SIZE
	.align		4
.L_23:
        /*0070*/ 	.byte	0x03, 0x19
        /*0072*/ 	.short	0x0020


	//----- nvinfo : EIATTR_PARAM_CBANK
	.align		4
        /*0074*/ 	.byte	0x04, 0x0a
        /*0076*/ 	.short	(.L_25 - .L_24)
	.align		4
.L_24:
        /*0078*/ 	.word	index@(.nv.constant0.GpuConv1DOnDevice)
        /*007c*/ 	.short	0x0380
        /*007e*/ 	.short	0x0020


	//----- nvinfo : EIATTR_SW_WAR
	.align		4
.L_25:
        /*0080*/ 	.byte	0x04, 0x36
        /*0082*/ 	.short	(.L_27 - .L_26)
.L_26:
        /*0084*/ 	.word	0x00000008
.L_27:


//--------------------- .nv.callgraph             --------------------------
	.section	.nv.callgraph,"",@"SHT_CUDA_CALLGRAPH"
	.align	4
	.sectionentsize	8
	.align		4
        /*0000*/ 	.word	0x00000000
	.align		4
        /*0004*/ 	.word	0xffffffff
	.align		4
        /*0008*/ 	.word	0x00000000
	.align		4
        /*000c*/ 	.word	0xfffffffe
	.align		4
        /*0010*/ 	.word	0x00000000
	.align		4
        /*0014*/ 	.word	0xfffffffd
	.align		4
        /*0018*/ 	.word	0x00000000
	.align		4
        /*001c*/ 	.word	0xfffffffc


//--------------------- .text.GpuConv1DOnDevice   --------------------------
	.section	.text.GpuConv1DOnDevice,"ax",@progbits
	.align	128
        .global         GpuConv1DOnDevice
        .type           GpuConv1DOnDevice,@function
        .size           GpuConv1DOnDevice,(.L_x_61 - GpuConv1DOnDevice)
        .other          GpuConv1DOnDevice,@"STO_CUDA_ENTRY STV_DEFAULT"
GpuConv1DOnDevice:
.text.GpuConv1DOnDevice:
[----:B------:R-:W-:Y:S01]  /*0000*/  LDC R1, c[0x0][0x37c] ;  /* 0x0000df00ff017b82 */ /* 0x000fe20000000800 */
[----:B------:R-:W0:Y:S01]  /*0010*/  LDCU.64 UR6, c[0x0][0x388] ;  /* 0x00007100ff0677ac */ /* 0x000e220008000a00 */
[----:B------:R-:W1:Y:S01]  /*0020*/  S2R R4, SR_TID.X ;  /* 0x0000000000047919 */ /* 0x000e620000002100 */
[----:B------:R-:W-:Y:S01]  /*0030*/  HFMA2 R5, -RZ, RZ, 0, 0 ;  /* 0x00000000ff057431 */ /* 0x000fe200000001ff */
[----:B------:R-:W1:Y:S01]  /*0040*/  LDCU UR8, c[0x0][0x360] ;  /* 0x00006c00ff0877ac */ /* 0x000e620008000800 */
[----:B------:R-:W1:Y:S01]  /*0050*/  S2R R3, SR_CTAID.X ;  /* 0x0000000000037919 */ /* 0x000e620000002500 */
[----:B------:R-:W2:Y:S01]  /*0060*/  LDCU.64 UR12, c[0x0][0x358] ;  /* 0x00006b00ff0c77ac */ /* 0x000ea20008000a00 */
[----:B0-----:R-:W-:-:S04]  /*0070*/  UISETP.GE.U32.AND UP0, UPT, UR6, 0x1, UPT ;  /* 0x000000010600788c */ /* 0x001fc8000bf06070 */
[----:B------:R-:W-:Y:S01]  /*0080*/  UISETP.GE.AND.EX UP0, UPT, UR7, URZ, UPT, UP0 ;  /* 0x000000ff0700728c */ /* 0x000fe2000bf06300 */
[----:B-1----:R-:W-:-:S08]  /*0090*/  IMAD R6, R3, UR8, R4 ;  /* 0x0000000803067c24 */ /* 0x002fd0000f8e0204 */
[----:B--2---:R-:W-:Y:S05]  /*00a0*/  BRA.U !UP0, `(.L_x_0) ;  /* 0x0000001908a47547 */ /* 0x004fea000b800000 */
[----:B------:R-:W-:-:S04]  /*00b0*/  UIADD3 UR6, UP0, UPT, UR6, -0x1, URZ ;  /* 0xffffffff06067890 */ /* 0x000fc8000ff1e0ff */
[----:B------:R-:W-:-:S04]  /*00c0*/  UIADD3.X UR7, UPT, UPT, UR7, -0x1, URZ, UP0, !UPT ;  /* 0xffffffff07077890 */ /* 0x000fc800087fe4ff */
[----:B------:R-:W-:-:S09]  /*00d0*/  UISETP.NE.U32.AND UP0, UPT, UR7, URZ, UPT ;  /* 0x000000ff0700728c */ /* 0x000fd2000bf05070 */
[----:B------:R-:W-:Y:S05]  /*00e0*/  BRA.U UP0, `(.L_x_1) ;  /* 0x0000000100587547 */ /* 0x000fea000b800000 */
[----:B------:R-:W0:Y:S01]  /*00f0*/  I2F.U32.RP R0, UR8 ;  /* 0x0000000800007d06 */ /* 0x000e220008209000 */
[----:B------:R-:W-:Y:S01]  /*0100*/  UMOV UR4, URZ ;  /* 0x000000ff00047c82 */ /* 0x000fe20008000000 */
[----:B------:R-:W-:Y:S01]  /*0110*/  UISETP.NE.U32.AND UP2, UPT, UR8, URZ, UPT ;  /* 0x000000ff0800728c */ /* 0x000fe2000bf45070 */
[----:B------:R-:W-:-:S05]  /*0120*/  IMAD.MOV.U32 R27, RZ, RZ, RZ ;  /* 0x000000ffff1b7224 */ /* 0x000fca00078e00ff */
[----:B0-----:R-:W0:Y:S02]  /*0130*/  MUFU.RCP R0, R0 ;  /* 0x0000000000007308 */ /* 0x001e240000001000 */
[----:B0-----:R-:W-:-:S06]  /*0140*/  IADD3 R2, PT, PT, R0, 0xffffffe, RZ ;  /* 0x0ffffffe00027810 */ /* 0x001fcc0007ffe0ff */
[----:B------:R-:W0:Y:S02]  /*0150*/  F2I.FTZ.U32.TRUNC.NTZ R2, R2 ;  /* 0x0000000200027305 */ /* 0x000e24000021f000 */
[----:B0-----:R-:W-:-:S13]  /*0160*/  R2UR UR5, R2 ;  /* 0x00000000020572ca */ /* 0x001fda00000e0000 */
[----:B------:R-:W-:-:S04]  /*0170*/  UIADD3 UR7, UPT, UPT, URZ, -UR5, URZ ;  /* 0x80000005ff077290 */ /* 0x000fc8000fffe0ff */
[----:B------:R-:W-:-:S04]  /*0180*/  UIMAD UR7, UR7, UR8, URZ ;  /* 0x00000008070772a4 */ /* 0x000fc8000f8e02ff */
[----:B------:R-:W-:-:S04]  /*0190*/  UIMAD.WIDE.U32 UR4, UR5, UR7, UR4 ;  /* 0x00000007050472a5 */ /* 0x000fc8000f8e0004 */
[----:B------:R-:W-:-:S04]  /*01a0*/  UIMAD.WIDE.U32 UR4, UR5, UR6, URZ ;  /* 0x00000006050472a5 */ /* 0x000fc8000f8e00ff */
[----:B------:R-:W-:-:S04]  /*01b0*/  UIADD3 UR4, UPT, UPT, -UR5, URZ, URZ ;  /* 0x000000ff05047290 */ /* 0x000fc8000fffe1ff */
[----:B------:R-:W-:-:S04]  /*01c0*/  UIMAD UR4, UR8, UR4, UR6 ;  /* 0x00000004080472a4 */ /* 0x000fc8000f8e0206 */
[----:B------:R-:W-:-:S11]  /*01d0*/  UISETP.GE.U32.AND UP0, UPT, UR4, UR8, UPT ;  /* 0x000000080400728c */ /* 0x000fd6000bf06070 */
[----:B------:R-:W-:Y:S02]  /*01e0*/  @UP0 UIADD3 UR4, UPT, UPT, UR4, -UR8, URZ ;  /* 0x8000000804040290 */ /* 0x000fe4000fffe0ff */
[----:B------:R-:W-:Y:S02]  /*01f0*/  @UP0 UIADD3 UR5, UPT, UPT, UR5, 0x1, URZ ;  /* 0x0000000105050890 */ /* 0x000fe4000fffe0ff */
[----:B------:R-:W-:-:S11]  /*0200*/  UISETP.GE.U32.AND UP1, UPT, UR4, UR8, UPT ;  /* 0x000000080400728c */ /* 0x000fd6000bf26070 */
[----:B------:R-:W-:Y:S02]  /*0210*/  @UP1 UIADD3 UR5, UPT, UPT, UR5, 0x1, URZ ;  /* 0x0000000105051890 */ /* 0x000fe4000fffe0ff */
[----:B------:R-:W-:-:S06]  /*0220*/  @!UP2 ULOP3.LUT UR5, URZ, UR8, URZ, 0x33, !UPT ;  /* 0x00000008ff05a292 */ /* 0x000fcc000f8e33ff */
[----:B------:R-:W-:Y:S01]  /*0230*/  MOV R26, UR5 ;  /* 0x00000005001a7c02 */ /* 0x000fe20008000f00 */
[----:B------:R-:W-:Y:S06]  /*0240*/  BRA `(.L_x_2) ;  /* 0x0000000000087947 */ /* 0x000fec0003800000 */
.L_x_1:
[----:B------:R-:W-:-:S07]  /*0250*/  MOV R0, 0x270 ;  /* 0x0000027000007802 */ /* 0x000fce0000000f00 */
[----:B------:R-:W-:Y:S05]  /*0260*/  CALL.REL.NOINC `($__internal_0_$__cuda_sm20_div_u64) ;  /* 0x0000001800587944 */ /* 0x000fea0003c00000 */
.L_x_2:
[----:B------:R-:W0:Y:S01]  /*0270*/  S2UR UR5, SR_CgaCtaId ;  /* 0x00000000000579c3 */ /* 0x000e220000008800 */
[----:B------:R-:W-:Y:S01]  /*0280*/  UMOV UR4, 0x400 ;  /* 0x0000040000047882 */ /* 0x000fe20000000000 */
[----:B------:R-:W-:Y:S01]  /*0290*/  HFMA2 R5, -RZ, RZ, 0, 0 ;  /* 0x00000000ff057431 */ /* 0x000fe200000001ff */
[----:B------:R-:W1:Y:S01]  /*02a0*/  LDCU.64 UR16, c[0x0][0x388] ;  /* 0x00007100ff1077ac */ /* 0x000e620008000a00 */
[----:B------:R-:W-:Y:S01]  /*02b0*/  UMOV UR6, URZ ;  /* 0x000000ff00067c82 */ /* 0x000fe20008000000 */
[----:B------:R-:W-:Y:S01]  /*02c0*/  UMOV UR7, URZ ;  /* 0x000000ff00077c82 */ /* 0x000fe20008000000 */
[----:B0-----:R-:W-:-:S03]  /*02d0*/  ULEA UR4, UR5, UR4, 0x18 ;  /* 0x0000000405047291 */ /* 0x001fc6000f8ec0ff */
[----:B------:R-:W-:-:S03]  /*02e0*/  UMOV UR5, URZ ;  /* 0x000000ff00057c82 */ /* 0x000fc60008000000 */
[----:B------:R-:W-:Y:S01]  /*02f0*/  MOV R3, UR4 ;  /* 0x0000000400037c02 */ /* 0x000fe20008000f00 */
[----:B------:R-:W-:-:S04]  /*0300*/  UMOV UR4, URZ ;  /* 0x000000ff00047c82 */ /* 0x000fc80008000000 */
[----:B-1----:R-:W-:-:S07]  /*0310*/  IMAD R2, R4, 0xc, R3 ;  /* 0x0000000c04027824 */ /* 0x002fce00078e0203 */
.L_x_57:
[----:B0-----:R-:W0:Y:S01]  /*0320*/  LDCU.64 UR22, c[0x0][0x388] ;  /* 0x00007100ff1677ac */ /* 0x001e220008000a00 */
[----:B------:R-:W-:Y:S01]  /*0330*/  MOV R17, UR4 ;  /* 0x0000000400117c02 */ /* 0x000fe20008000f00 */
[----:B------:R-:W-:Y:S01]  /*0340*/  IMAD.MOV.U32 R8, RZ, RZ, R4 ;  /* 0x000000ffff087224 */ /* 0x000fe200078e0004 */
[----:B------:R-:W-:Y:S01]  /*0350*/  MOV R9, RZ ;  /* 0x000000ff00097202 */ /* 0x000fe20000000f00 */
[----:B------:R-:W-:Y:S01]  /*0360*/  UIMAD UR11, UR5, UR8, URZ ;  /* 0x00000008050b72a4 */ /* 0x000fe2000f8e02ff */
[----:B------:R-:W-:Y:S01]  /*0370*/  BSSY.RECONVERGENT B0, `(.L_x_3) ;  /* 0x0000026000007945 */ /* 0x000fe20003800200 */
[----:B------:R-:W-:Y:S02]  /*0380*/  UISETP.LT.U32.AND UP0, UPT, UR16, UR8, UPT ;  /* 0x000000081000728c */ /* 0x000fe4000bf01070 */
[----:B------:R-:W-:Y:S01]  /*0390*/  IMAD.WIDE.U32 R16, R17, UR8, R8 ;  /* 0x0000000811107c25 */ /* 0x000fe2000f8e0008 */
[----:B------:R-:W-:Y:S01]  /*03a0*/  UMOV UR9, UR4 ;  /* 0x0000000400097c82 */ /* 0x000fe20008000000 */
[----:B------:R-:W-:Y:S01]  /*03b0*/  UISETP.LT.AND.EX UP0, UPT, UR17, URZ, UPT, UP0 ;  /* 0x000000ff1100728c */ /* 0x000fe2000bf01300 */
[----:B------:R-:W-:Y:S01]  /*03c0*/  ISETP.NE.U32.AND P0, PT, R26, UR9, PT ;  /* 0x000000091a007c0c */ /* 0x000fe2000bf05070 */
[----:B------:R-:W-:Y:S01]  /*03d0*/  UIADD3 UR4, UP1, UPT, UR4, 0x1, URZ ;  /* 0x0000000104047890 */ /* 0x000fe2000ff3e0ff */
[----:B------:R-:W-:Y:S01]  /*03e0*/  IADD3 R19, PT, PT, R17, UR11, RZ ;  /* 0x0000000b11137c10 */ /* 0x000fe2000fffe0ff */
[----:B------:R-:W-:-:S02]  /*03f0*/  USEL UR15, UR16, UR8, UP0 ;  /* 0x00000008100f7287 */ /* 0x000fc40008000000 */
[----:B------:R-:W-:Y:S01]  /*0400*/  USEL UR18, UR17, URZ, UP0 ;  /* 0x000000ff11127287 */ /* 0x000fe20008000000 */
[----:B0-----:R-:W-:Y:S01]  /*0410*/  ISETP.GE.U32.AND P1, PT, R16, UR22, PT ;  /* 0x0000001610007c0c */ /* 0x001fe2000bf26070 */
[----:B------:R-:W-:Y:S01]  /*0420*/  UISETP.GT.U32.AND UP0, UPT, UR15, 0x1, UPT ;  /* 0x000000010f00788c */ /* 0x000fe2000bf04070 */
[----:B------:R-:W-:Y:S02]  /*0430*/  UMOV UR10, UR5 ;  /* 0x00000005000a7c82 */ /* 0x000fe40008000000 */
[----:B------:R-:W-:Y:S01]  /*0440*/  ISETP.GE.AND.EX P1, PT, R19, UR23, PT, P1 ;  /* 0x0000001713007c0c */ /* 0x000fe2000bf26310 */
[----:B------:R-:W-:Y:S01]  /*0450*/  UISETP.GT.AND.EX UP0, UPT, UR18, URZ, UPT, UP0 ;  /* 0x000000ff1200728c */ /* 0x000fe2000bf04300 */
[----:B------:R-:W-:Y:S01]  /*0460*/  ISETP.NE.AND.EX P0, PT, R27, UR10, PT, P0 ;  /* 0x0000000a1b007c0c */ /* 0x000fe2000bf05300 */
[----:B------:R-:W-:Y:S02]  /*0470*/  UIADD3.X UR5, UPT, UPT, URZ, UR5, URZ, UP1, !UPT ;  /* 0x00000005ff057290 */ /* 0x000fe40008ffe4ff */
[----:B------:R-:W-:-:S02]  /*0480*/  USEL UR19, UR15, 0x1, UP0 ;  /* 0x000000010f137887 */ /* 0x000fc40008000000 */
[----:B------:R-:W-:-:S06]  /*0490*/  USEL UR20, UR18, URZ, UP0 ;  /* 0x000000ff12147287 */ /* 0x000fcc0008000000 */
[----:B------:R-:W-:Y:S06]  /*04a0*/  @P1 BRA `(.L_x_4) ;  /* 0x0000000000481947 */ /* 0x000fec0003800000 */
[----:B------:R-:W0:Y:S02]  /*04b0*/  LDC.64 R12, c[0x0][0x398] ;  /* 0x0000e600ff0c7b82 */ /* 0x000e240000000a00 */
[----:B0-----:R-:W2:Y:S04]  /*04c0*/  LDG.E.64 R14, desc[UR12][R12.64] ;  /* 0x0000000c0c0e7981 */ /* 0x001ea8000c1e1b00 */
[----:B------:R-:W3:Y:S04]  /*04d0*/  LDG.E.64 R8, desc[UR12][R12.64+0x8] ;  /* 0x0000080c0c087981 */ /* 0x000ee8000c1e1b00 */
[----:B------:R-:W4:Y:S01]  /*04e0*/  LDG.E.64 R10, desc[UR12][R12.64+0x10] ;  /* 0x0000100c0c0a7981 */ /* 0x000f22000c1e1b00 */
[----:B------:R-:W-:-:S02]  /*04f0*/  SHF.L.U32 R7, R16, 0x2, RZ ;  /* 0x0000000210077819 */ /* 0x000fc400000006ff */
[----:B------:R-:W-:Y:S02]  /*0500*/  SHF.L.U64.HI R17, R16, 0x2, R19 ;  /* 0x0000000210117819 */ /* 0x000fe40000010213 */
[-C--:B--2---:R-:W-:Y:S02]  /*0510*/  IADD3 R14, P1, PT, R14, R7.reuse, RZ ;  /* 0x000000070e0e7210 */ /* 0x084fe40007f3e0ff */
[----:B---3--:R-:W-:-:S03]  /*0520*/  IADD3 R8, P2, PT, R8, R7, RZ ;  /* 0x0000000708087210 */ /* 0x008fc60007f5e0ff */
[----:B------:R-:W-:Y:S01]  /*0530*/  IMAD.X R15, R15, 0x1, R17, P1 ;  /* 0x000000010f0f7824 */ /* 0x000fe200008e0611 */
[----:B----4-:R-:W-:Y:S02]  /*0540*/  IADD3 R10, P3, PT, R10, R7, RZ ;  /* 0x000000070a0a7210 */ /* 0x010fe40007f7e0ff */
[----:B------:R-:W-:-:S03]  /*0550*/  IADD3.X R9, PT, PT, R9, R17, RZ, P2, !PT ;  /* 0x0000001109097210 */ /* 0x000fc600017fe4ff */
[----:B------:R-:W2:Y:S01]  /*0560*/  LDG.E R15, desc[UR12][R14.64] ;  /* 0x0000000c0e0f7981 */ /* 0x000ea2000c1e1900 */
[----:B------:R-:W-:-:S03]  /*0570*/  IADD3.X R11, PT, PT, R11, R17, RZ, P3, !PT ;  /* 0x000000110b0b7210 */ /* 0x000fc60001ffe4ff */
[----:B------:R-:W3:Y:S04]  /*0580*/  LDG.E R9, desc[UR12][R8.64] ;  /* 0x0000000c08097981 */ /* 0x000ee8000c1e1900 */
[----:B------:R-:W4:Y:S04]  /*0590*/  LDG.E R11, desc[UR12][R10.64] ;  /* 0x0000000c0a0b7981 */ /* 0x000f28000c1e1900 */
[----:B--2---:R0:W-:Y:S04]  /*05a0*/  STS [R2], R15 ;  /* 0x0000000f02007388 */ /* 0x0041e80000000800 */
[----:B---3--:R0:W-:Y:S04]  /*05b0*/  STS [R2+0x4], R9 ;  /* 0x0000040902007388 */ /* 0x0081e80000000800 */
[----:B----4-:R0:W-:Y:S02]  /*05c0*/  STS [R2+0x8], R11 ;  /* 0x0000080b02007388 */ /* 0x0101e40000000800 */
.L_x_4:
[----:B------:R-:W-:Y:S05]  /*05d0*/  BSYNC.RECONVERGENT B0 ;  /* 0x0000000000007941 */ /* 0x000fea0003800200 */
.L_x_3:
[----:B------:R-:W1:Y:S01]  /*05e0*/  LDCU.64 UR10, c[0x0][0x380] ;  /* 0x00007000ff0a77ac */ /* 0x000e620008000a00 */
[----:B------:R-:W-:Y:S01]  /*05f0*/  BSSY.RECONVERGENT B0, `(.L_x_5) ;  /* 0x000014e000007945 */ /* 0x000fe20003800200 */
[----:B------:R-:W-:Y:S01]  /*0600*/  ULOP3.LUT UR21, UR19, 0x3, URZ, 0xc0, !UPT ;  /* 0x0000000313157892 */ /* 0x000fe2000f8ec0ff */
[----:B------:R-:W-:Y:S01]  /*0610*/  BAR.SYNC.DEFER_BLOCKING 0x0 ;  /* 0x0000000000007b1d */ /* 0x000fe20000010000 */
[----:B-1----:R-:W-:-:S04]  /*0620*/  ISETP.GE.U32.AND P1, PT, R6, UR10, PT ;  /* 0x0000000a06007c0c */ /* 0x002fc8000bf26070 */
[----:B------:R-:W-:-:S13]  /*0630*/  ISETP.GE.AND.EX P1, PT, RZ, UR11, PT, P1 ;  /* 0x0000000bff007c0c */ /* 0x000fda000bf26310 */
[----:B------:R-:W-:Y:S05]  /*0640*/  @P1 BRA `(.L_x_6) ;  /* 0x0000001400201947 */ /* 0x000fea0003800000 */
[----:B------:R-:W-:Y:S01]  /*0650*/  UISETP.GE.U32.AND UP0, UPT, UR6, UR22, UPT ;  /* 0x000000160600728c */ /* 0x000fe2000bf06070 */
[----:B------:R-:W-:-:S03]  /*0660*/  HFMA2 R24, -RZ, RZ, 0, 0 ;  /* 0x00000000ff187431 */ /* 0x000fc600000001ff */
[----:B------:R-:W-:-:S09]  /*0670*/  UISETP.GE.AND.EX UP0, UPT, UR7, UR23, UPT, UP0 ;  /* 0x000000170700728c */ /* 0x000fd2000bf06300 */
[----:B------:R-:W-:Y:S05]  /*0680*/  BRA.U UP0, `(.L_x_7) ;  /* 0x00000015000c7547 */ /* 0x000fea000b800000 */
[----:B------:R-:W-:Y:S01]  /*0690*/  UISETP.GE.U32.AND UP0, UPT, UR15, 0x8, UPT ;  /* 0x000000080f00788c */ /* 0x000fe2000bf06070 */
[----:B------:R-:W-:Y:S01]  /*06a0*/  IMAD.MOV.U32 R24, RZ, RZ, RZ ;  /* 0x000000ffff187224 */ /* 0x000fe200078e00ff */
[----:B------:R-:W-:Y:S02]  /*06b0*/  MOV R0, R3 ;  /* 0x0000000300007202 */ /* 0x000fe40000000f00 */
[----:B------:R-:W-:-:S09]  /*06c0*/  UISETP.GE.AND.EX UP0, UPT, UR18, URZ, UPT, UP0 ;  /* 0x000000ff1200728c */ /* 0x000fd2000bf06300 */
[----:B------:R-:W-:Y:S05]  /*06d0*/  BRA.U !UP0, `(.L_x_8) ;  /* 0x0000000908987547 */ /* 0x000fea000b800000 */
[----:B------:R-:W1:Y:S01]  /*06e0*/  S2UR UR10, SR_CgaCtaId ;  /* 0x00000000000a79c3 */ /* 0x000e620000008800 */
[----:B------:R-:W-:Y:S01]  /*06f0*/  UMOV UR9, 0x400 ;  /* 0x0000040000097882 */ /* 0x000fe20000000000 */
[----:B------:R-:W-:Y:S01]  /*0700*/  ULOP3.LUT UR11, UR19, 0xfffffff8, URZ, 0xc0, !UPT ;  /* 0xfffffff8130b7892 */ /* 0x000fe2000f8ec0ff */
[----:B------:R-:W-:Y:S01]  /*0710*/  HFMA2 R24, -RZ, RZ, 0, 0 ;  /* 0x00000000ff187431 */ /* 0x000fe200000001ff */
[----:B------:R-:W-:Y:S01]  /*0720*/  ULOP3.LUT UR14, UR20, 0x7fffffff, URZ, 0xc0, !UPT ;  /* 0x7fffffff140e7892 */ /* 0x000fe2000f8ec0ff */
[----:B------:R-:W-:-:S03]  /*0730*/  MOV R0, R3 ;  /* 0x0000000300007202 */ /* 0x000fc60000000f00 */
[----:B------:R-:W-:Y:S02]  /*0740*/  IMAD.U32 R23, RZ, RZ, UR11 ;  /* 0x0000000bff177e24 */ /* 0x000fe4000f8e00ff */
[----:B------:R-:W-:Y:S01]  /*0750*/  MOV R22, UR14 ;  /* 0x0000000e00167c02 */ /* 0x000fe20008000f00 */
[----:B-1----:R-:W-:-:S06]  /*0760*/  ULEA UR9, UR10, UR9, 0x18 ;  /* 0x000000090a097291 */ /* 0x002fcc000f8ec0ff */
[----:B------:R-:W-:-:S07]  /*0770*/  MOV R3, UR9 ;  /* 0x0000000900037c02 */ /* 0x000fce0008000f00 */
.L_x_33:
[----:B0-----:R-:W0:Y:S01]  /*0780*/  LDS.128 R8, [R0] ;  /* 0x0000000000087984 */ /* 0x001e220000000c00 */
[----:B------:R-:W-:Y:S01]  /*0790*/  BSSY.RECONVERGENT B1, `(.L_x_9) ;  /* 0x000000d000017945 */ /* 0x000fe20003800200 */
[----:B0-----:R-:W-:Y:S01]  /*07a0*/  IADD3 R7, PT, PT, R9, -0xd000000, RZ ;  /* 0xf300000009077810 */ /* 0x001fe20007ffe0ff */
[----:B------:R0:W1:Y:S03]  /*07b0*/  MUFU.RSQ R14, R9 ;  /* 0x00000009000e7308 */ /* 0x0000660000001400 */
[----:B------:R-:W-:-:S13]  /*07c0*/  ISETP.GT.U32.AND P1, PT, R7, 0x727fffff, PT ;  /* 0x727fffff0700780c */ /* 0x000fda0003f24070 */
[----:B0-----:R-:W-:Y:S05]  /*07d0*/  @!P1 BRA `(.L_x_10) ;  /* 0x0000000000109947 */ /* 0x001fea0003800000 */
[----:B------:R-:W-:Y:S01]  /*07e0*/  IMAD.MOV.U32 R7, RZ, RZ, R9 ;  /* 0x000000ffff077224 */ /* 0x000fe200078e0009 */
[----:B------:R-:W-:-:S07]  /*07f0*/  MOV R16, 0x810 ;  /* 0x0000081000107802 */ /* 0x000fce0000000f00 */
[----:B-1----:R-:W-:Y:S05]  /*0800*/  CALL.REL.NOINC `($__internal_1_$__cuda_sm20_sqrt_rn_f32_slowpath) ;  /* 0x0000001400fc7944 */ /* 0x002fea0003c00000 */
[----:B------:R-:W-:Y:S05]  /*0810*/  BRA `(.L_x_11) ;  /* 0x0000000000107947 */ /* 0x000fea0003800000 */
.L_x_10:
[----:B-1----:R-:W-:Y:S01]  /*0820*/  FMUL.FTZ R12, R9, R14 ;  /* 0x0000000e090c7220 */ /* 0x002fe20000410000 */
[----:B------:R-:W-:-:S03]  /*0830*/  FMUL.FTZ R21, R14, 0.5 ;  /* 0x3f0000000e157820 */ /* 0x000fc60000410000 */
[----:B------:R-:W-:-:S04]  /*0840*/  FFMA R9, -R12, R12, R9 ;  /* 0x0000000c0c097223 */ /* 0x000fc80000000109 */
[----:B------:R-:W-:-:S07]  /*0850*/  FFMA R21, R9, R21, R12 ;  /* 0x0000001509157223 */ /* 0x000fce000000000c */
.L_x_11:
[----:B------:R-:W-:Y:S05]  /*0860*/  BSYNC.RECONVERGENT B1 ;  /* 0x0000000000017941 */ /* 0x000fea0003800200 */
.L_x_9:
[----:B------:R-:W0:Y:S01]  /*0870*/  LDS.128 R12, [R0+0x10] ;  /* 0x00001000000c7984 */ /* 0x000e220000000c00 */
[----:B------:R-:W-:Y:S01]  /*0880*/  FSETP.GE.AND P1, PT, R8, RZ, PT ;  /* 0x000000ff0800720b */ /* 0x000fe20003f26000 */
[C---:B------:R-:W-:Y:S01]  /*0890*/  FMUL R7, R10.reuse, R10 ;  /* 0x0000000a0a077220 */ /* 0x040fe20000400000 */
[----:B------:R-:W-:Y:S11]  /*08a0*/  BSSY.RECONVERGENT B1, `(.L_x_12) ;  /* 0x000000f000017945 */ /* 0x000ff60003800200 */
[----:B------:R-:W-:-:S04]  /*08b0*/  @!P1 FMUL R21, R10, R7 ;  /* 0x000000070a159220 */ /* 0x000fc80000400000 */
[----:B------:R-:W-:Y:S01]  /*08c0*/  FADD R24, R21, R24 ;  /* 0x0000001815187221 */ /* 0x000fe20000000000 */
[----:B0-----:R-:W-:Y:S01]  /*08d0*/  IADD3 R8, PT, PT, R12, -0xd000000, RZ ;  /* 0xf30000000c087810 */ /* 0x001fe20007ffe0ff */
[----:B------:R0:W1:Y:S03]  /*08e0*/  MUFU.RSQ R9, R12 ;  /* 0x0000000c00097308 */ /* 0x0000660000001400 */
[----:B------:R-:W-:-:S13]  /*08f0*/  ISETP.GT.U32.AND P2, PT, R8, 0x727fffff, PT ;  /* 0x727fffff0800780c */ /* 0x000fda0003f44070 */
[----:B0-----:R-:W-:Y:S05]  /*0900*/  @!P2 BRA `(.L_x_13) ;  /* 0x000000000010a947 */ /* 0x001fea0003800000 */
[----:B------:R-:W-:Y:S02]  /*0910*/  MOV R7, R12 ;  /* 0x0000000c00077202 */ /* 0x000fe40000000f00 */
[----:B------:R-:W-:-:S07]  /*0920*/  MOV R16, 0x940 ;  /* 0x0000094000107802 */ /* 0x000fce0000000f00 */
[----:B-1----:R-:W-:Y:S05]  /*0930*/  CALL.REL.NOINC `($__internal_1_$__cuda_sm20_sqrt_rn_f32_slowpath) ;  /* 0x0000001400b07944 */ /* 0x002fea0003c00000 */
[----:B------:R-:W-:Y:S05]  /*0940*/  BRA `(.L_x_14) ;  /* 0x0000000000107947 */ /* 0x000fea0003800000 */
.L_x_13:
[----:B-1----:R-:W-:Y:S01]  /*0950*/  FMUL.FTZ R21, R12, R9 ;  /* 0x000000090c157220 */ /* 0x002fe20000410000 */
[----:B------:R-:W-:-:S03]  /*0960*/  FMUL.FTZ R7, R9, 0.5 ;  /* 0x3f00000009077820 */ /* 0x000fc60000410000 */
[----:B------:R-:W-:-:S04]  /*0970*/  FFMA R12, -R21, R21, R12 ;  /* 0x00000015150c7223 */ /* 0x000fc8000000010c */
[----:B------:R-:W-:-:S07]  /*0980*/  FFMA R21, R12, R7, R21 ;  /* 0x000000070c157223 */ /* 0x000fce0000000015 */
.L_x_14:
[----:B------:R-:W-:Y:S05]  /*0990*/  BSYNC.RECONVERGENT B1 ;  /* 0x0000000000017941 */ /* 0x000fea0003800200 */
.L_x_12:
[----:B------:R-:W-:Y:S01]  /*09a0*/  IADD3 R7, PT, PT, R15, -0xd000000, RZ ;  /* 0xf30000000f077810 */ /* 0x000fe20007ffe0ff */
[----:B------:R0:W1:Y:S01]  /*09b0*/  MUFU.RSQ R10, R15 ;  /* 0x0000000f000a7308 */ /* 0x0000620000001400 */
[----:B------:R-:W-:Y:S01]  /*09c0*/  FSETP.GE.AND P1, PT, R11, RZ, PT ;  /* 0x000000ff0b00720b */ /* 0x000fe20003f26000 */
[----:B------:R-:W-:Y:S01]  /*09d0*/  FMUL R8, R13, R13 ;  /* 0x0000000d0d087220 */ /* 0x000fe20000400000 */
[----:B------:R-:W-:Y:S01]  /*09e0*/  ISETP.GT.U32.AND P2, PT, R7, 0x727fffff, PT ;  /* 0x727fffff0700780c */ /* 0x000fe20003f44070 */
[----:B------:R-:W-:Y:S10]  /*09f0*/  BSSY.RECONVERGENT B1, `(.L_x_15) ;  /* 0x000000c000017945 */ /* 0x000ff40003800200 */
[----:B------:R-:W-:-:S04]  /*0a00*/  @!P1 FMUL R21, R13, R8 ;  /* 0x000000080d159220 */ /* 0x000fc80000400000 */
[----:B------:R-:W-:Y:S01]  /*0a10*/  FADD R24, R24, R21 ;  /* 0x0000001518187221 */ /* 0x000fe20000000000 */
[----:B01----:R-:W-:Y:S06]  /*0a20*/  @!P2 BRA `(.L_x_16) ;  /* 0x000000000010a947 */ /* 0x003fec0003800000 */
[----:B------:R-:W-:Y:S01]  /*0a30*/  IMAD.MOV.U32 R7, RZ, RZ, R15 ;  /* 0x000000ffff077224 */ /* 0x000fe200078e000f */
[----:B------:R-:W-:-:S07]  /*0a40*/  MOV R16, 0xa60 ;  /* 0x00000a6000107802 */ /* 0x000fce0000000f00 */
[----:B------:R-:W-:Y:S05]  /*0a50*/  CALL.REL.NOINC `($__internal_1_$__cuda_sm20_sqrt_rn_f32_slowpath) ;  /* 0x0000001400687944 */ /* 0x000fea0003c00000 */
[----:B------:R-:W-:Y:S05]  /*0a60*/  BRA `(.L_x_17) ;  /* 0x0000000000107947 */ /* 0x000fea0003800000 */
.L_x_16:
[----:B------:R-:W-:Y:S01]  /*0a70*/  FMUL.FTZ R8, R15, R10 ;  /* 0x0000000a0f087220 */ /* 0x000fe20000410000 */
[----:B------:R-:W-:-:S03]  /*0a80*/  FMUL.FTZ R21, R10, 0.5 ;  /* 0x3f0000000a157820 */ /* 0x000fc60000410000 */
[----:B------:R-:W-:-:S04]  /*0a90*/  FFMA R15, -R8, R8, R15 ;  /* 0x00000008080f7223 */ /* 0x000fc8000000010f */
[----:B------:R-:W-:-:S07]  /*0aa0*/  FFMA R21, R15, R21, R8 ;  /* 0x000000150f157223 */ /* 0x000fce0000000008 */
.L_x_17:
[----:B------:R-:W-:Y:S05]  /*0ab0*/  BSYNC.RECONVERGENT B1 ;  /* 0x0000000000017941 */ /* 0x000fea0003800200 */
.L_x_15:
[----:B------:R-:W0:Y:S01]  /*0ac0*/  LDS.128 R8, [R0+0x20] ;  /* 0x0000200000087984 */ /* 0x000e220000000c00 */
[----:B------:R-:W-:Y:S01]  /*0ad0*/  FSETP.GE.AND P1, PT, R14, RZ, PT ;  /* 0x000000ff0e00720b */ /* 0x000fe20003f26000 */
[----:B------:R-:W-:Y:S01]  /*0ae0*/  BSSY.RECONVERGENT B1, `(.L_x_18) ;  /* 0x0000010000017945 */ /* 0x000fe20003800200 */
[----:B0-----:R-:W-:Y:S01]  /*0af0*/  IADD3 R12, PT, PT, R10, -0xd000000, RZ ;  /* 0xf30000000a0c7810 */ /* 0x001fe20007ffe0ff */
[----:B------:R0:W1:Y:S01]  /*0b00*/  MUFU.RSQ R13, R10 ;  /* 0x0000000a000d7308 */ /* 0x0000620000001400 */
[----:B------:R-:W-:Y:S02]  /*0b10*/  FMUL R7, R8, R8 ;  /* 0x0000000808077220 */ /* 0x000fe40000400000 */
[----:B------:R-:W-:-:S07]  /*0b20*/  ISETP.GT.U32.AND P2, PT, R12, 0x727fffff, PT ;  /* 0x727fffff0c00780c */ /* 0x000fce0003f44070 */
[----:B------:R-:W-:-:S04]  /*0b30*/  @!P1 FMUL R21, R8, R7 ;  /* 0x0000000708159220 */ /* 0x000fc80000400000 */
[----:B------:R-:W-:Y:S02]  /*0b40*/  FADD R24, R24, R21 ;  /* 0x0000001518187221 */ /* 0x000fe40000000000 */
[----:B0-----:R-:W-:Y:S05]  /*0b50*/  @!P2 BRA `(.L_x_19) ;  /* 0x000000000010a947 */ /* 0x001fea0003800000 */
[----:B------:R-:W-:Y:S02]  /*0b60*/  MOV R7, R10 ;  /* 0x0000000a00077202 */ /* 0x000fe40000000f00 */
[----:B------:R-:W-:-:S07]  /*0b70*/  MOV R16, 0xb90 ;  /* 0x00000b9000107802 */ /* 0x000fce0000000f00 */
[----:B-1----:R-:W-:Y:S05]  /*0b80*/  CALL.REL.NOINC `($__internal_1_$__cuda_sm20_sqrt_rn_f32_slowpath) ;  /* 0x00000014001c7944 */ /* 0x002fea0003c00000 */
[----:B------:R-:W-:Y:S05]  /*0b90*/  BRA `(.L_x_20) ;  /* 0x0000000000107947 */ /* 0x000fea0003800000 */
.L_x_19:
[----:B-1----:R-:W-:Y:S01]  /*0ba0*/  FMUL.FTZ R21, R10, R13 ;  /* 0x0000000d0a157220 */ /* 0x002fe20000410000 */
[----:B------:R-:W-:-:S03]  /*0bb0*/  FMUL.FTZ R7, R13, 0.5 ;  /* 0x3f0000000d077820 */ /* 0x000fc60000410000 */
[----:B------:R-:W-:-:S04]  /*0bc0*/  FFMA R10, -R21, R21, R10 ;  /* 0x00000015150a7223 */ /* 0x000fc8000000010a */
[----:B------:R-:W-:-:S07]  /*0bd0*/  FFMA R21, R10, R7, R21 ;  /* 0x000000070a157223 */ /* 0x000fce0000000015 */
.L_x_20:
[----:B------:R-:W-:Y:S05]  /*0be0*/  BSYNC.RECONVERGENT B1 ;  /* 0x0000000000017941 */ /* 0x000fea0003800200 */
.L_x_18:
        /* <DEDUP_REMOVED lines=14> */
.L_x_22:
[----:B-1----:R-:W-:Y:S01]  /*0cd0*/  FMUL.FTZ R8, R13, R10 ;  /* 0x0000000a0d087220 */ /* 0x002fe20000410000 */
[----:B------:R-:W-:-:S03]  /*0ce0*/  FMUL.FTZ R21, R10, 0.5 ;  /* 0x3f0000000a157820 */ /* 0x000fc60000410000 */
[----:B------:R-:W-:-:S04]  /*0cf0*/  FFMA R13, -R8, R8, R13 ;  /* 0x00000008080d7223 */ /* 0x000fc8000000010d */
[----:B------:R-:W-:-:S07]  /*0d00*/  FFMA R21, R13, R21, R8 ;  /* 0x000000150d157223 */ /* 0x000fce0000000008 */
.L_x_23:
[----:B------:R-:W-:Y:S05]  /*0d10*/  BSYNC.RECONVERGENT B1 ;  /* 0x0000000000017941 */ /* 0x000fea0003800200 */
.L_x_21:
[----:B------:R-:W0:Y:S01]  /*0d20*/  LDS.128 R8, [R0+0x40] ;  /* 0x0000400000087984 */ /* 0x000e220000000c00 */
[----:B------:R-:W-:Y:S01]  /*0d30*/  FSETP.GE.AND P1, PT, R12, RZ, PT ;  /* 0x000000ff0c00720b */ /* 0x000fe20003f26000 */
[C---:B------:R-:W-:Y:S01]  /*0d40*/  FMUL R7, R14.reuse, R14 ;  /* 0x0000000e0e077220 */ /* 0x040fe20000400000 */
[----:B------:R-:W-:Y:S11]  /*0d50*/  BSSY.RECONVERGENT B1, `(.L_x_24) ;  /* 0x000000f000017945 */ /* 0x000ff60003800200 */
[----:B------:R-:W-:-:S04]  /*0d60*/  @!P1 FMUL R21, R14, R7 ;  /* 0x000000070e159220 */ /* 0x000fc80000400000 */
[----:B------:R-:W-:Y:S01]  /*0d70*/  FADD R24, R24, R21 ;  /* 0x0000001518187221 */ /* 0x000fe20000000000 */
[----:B0-----:R-:W-:Y:S01]  /*0d80*/  VIADD R12, R8, 0xf3000000 ;  /* 0xf3000000080c7836 */ /* 0x001fe20000000000 */
[----:B------:R0:W1:Y:S04]  /*0d90*/  MUFU.RSQ R13, R8 ;  /* 0x00000008000d7308 */ /* 0x0000680000001400 */
[----:B------:R-:W-:-:S13]  /*0da0*/  ISETP.GT.U32.AND P2, PT, R12, 0x727fffff, PT ;  /* 0x727fffff0c00780c */ /* 0x000fda0003f44070 */
[----:B01----:R-:W-:Y:S05]  /*0db0*/  @!P2 BRA `(.L_x_25) ;  /* 0x000000000010a947 */ /* 0x003fea0003800000 */
[----:B------:R-:W-:Y:S02]  /*0dc0*/  MOV R7, R8 ;  /* 0x0000000800077202 */ /* 0x000fe40000000f00 */
[----:B------:R-:W-:-:S07]  /*0dd0*/  MOV R16, 0xdf0 ;  /* 0x00000df000107802 */ /* 0x000fce0000000f00 */
[----:B------:R-:W-:Y:S05]  /*0de0*/  CALL.REL.NOINC `($__internal_1_$__cuda_sm20_sqrt_rn_f32_slowpath) ;  /* 0x0000001000847944 */ /* 0x000fea0003c00000 */
[----:B------:R-:W-:Y:S05]  /*0df0*/  BRA `(.L_x_26) ;  /* 0x0000000000107947 */ /* 0x000fea0003800000 */
.L_x_25:
[----:B------:R-:W-:Y:S01]  /*0e00*/  FMUL.FTZ R21, R8, R13 ;  /* 0x0000000d08157220 */ /* 0x000fe20000410000 */
[----:B------:R-:W-:-:S03]  /*0e10*/  FMUL.FTZ R7, R13, 0.5 ;  /* 0x3f0000000d077820 */ /* 0x000fc60000410000 */
[----:B------:R-:W-:-:S04]  /*0e20*/  FFMA R8, -R21, R21, R8 ;  /* 0x0000001515087223 */ /* 0x000fc80000000108 */
[----:B------:R-:W-:-:S07]  /*0e30*/  FFMA R21, R8, R7, R21 ;  /* 0x0000000708157223 */ /* 0x000fce0000000015 */
.L_x_26:
[----:B------:R-:W-:Y:S05]  /*0e40*/  BSYNC.RECONVERGENT B1 ;  /* 0x0000000000017941 */ /* 0x000fea0003800200 */
.L_x_24:
        /* <DEDUP_REMOVED lines=9> */
[----:B------:R-:W-:Y:S02]  /*0ee0*/  MOV R7, R11 ;  /* 0x0000000b00077202 */ /* 0x000fe40000000f00 */
[----:B------:R-:W-:-:S07]  /*0ef0*/  MOV R16, 0xf10 ;  /* 0x00000f1000107802 */ /* 0x000fce0000000f00 */
[----:B------:R-:W-:Y:S05]  /*0f00*/  CALL.REL.NOINC `($__internal_1_$__cuda_sm20_sqrt_rn_f32_slowpath) ;  /* 0x00000010003c7944 */ /* 0x000fea0003c00000 */
[----:B------:R-:W-:Y:S05]  /*0f10*/  BRA `(.L_x_29) ;  /* 0x0000000000107947 */ /* 0x000fea0003800000 */
.L_x_28:
[----:B------:R-:W-:Y:S01]  /*0f20*/  FMUL.FTZ R12, R11, R14 ;  /* 0x0000000e0b0c7220 */ /* 0x000fe20000410000 */
[----:B------:R-:W-:-:S03]  /*0f30*/  FMUL.FTZ R21, R14, 0.5 ;  /* 0x3f0000000e157820 */ /* 0x000fc60000410000 */
[----:B------:R-:W-:-:S04]  /*0f40*/  FFMA R11, -R12, R12, R11 ;  /* 0x0000000c0c0b7223 */ /* 0x000fc8000000010b */
[----:B------:R-:W-:-:S07]  /*0f50*/  FFMA R21, R11, R21, R12 ;  /* 0x000000150b157223 */ /* 0x000fce000000000c */
.L_x_29:
[----:B------:R-:W-:Y:S05]  /*0f60*/  BSYNC.RECONVERGENT B1 ;  /* 0x0000000000017941 */ /* 0x000fea0003800200 */
.L_x_27:
        /* <DEDUP_REMOVED lines=10> */
[----:B------:R-:W-:Y:S01]  /*1010*/  IMAD.MOV.U32 R7, RZ, RZ, R14 ;  /* 0x000000ffff077224 */ /* 0x000fe200078e000e */
[----:B------:R-:W-:-:S07]  /*1020*/  MOV R16, 0x1040 ;  /* 0x0000104000107802 */ /* 0x000fce0000000f00 */
[----:B-1----:R-:W-:Y:S05]  /*1030*/  CALL.REL.NOINC `($__internal_1_$__cuda_sm20_sqrt_rn_f32_slowpath) ;  /* 0x0000000c00f07944 */ /* 0x002fea0003c00000 */
[----:B------:R-:W-:Y:S05]  /*1040*/  BRA `(.L_x_32) ;  /* 0x0000000000107947 */ /* 0x000fea0003800000 */
.L_x_31:
[----:B-1----:R-:W-:Y:S01]  /*1050*/  FMUL.FTZ R21, R14, R11 ;  /* 0x0000000b0e157220 */ /* 0x002fe20000410000 */
[----:B------:R-:W-:-:S03]  /*1060*/  FMUL.FTZ R7, R11, 0.5 ;  /* 0x3f0000000b077820 */ /* 0x000fc60000410000 */
[----:B------:R-:W-:-:S04]  /*1070*/  FFMA R14, -R21, R21, R14 ;  /* 0x00000015150e7223 */ /* 0x000fc8000000010e */
[----:B------:R-:W-:-:S07]  /*1080*/  FFMA R21, R14, R7, R21 ;  /* 0x000000070e157223 */ /* 0x000fce0000000015 */
.L_x_32:
[----:B------:R-:W-:Y:S05]  /*1090*/  BSYNC.RECONVERGENT B1 ;  /* 0x0000000000017941 */ /* 0x000fea0003800200 */
.L_x_30:
[----:B------:R-:W-:Y:S01]  /*10a0*/  IADD3 R23, P1, PT, R23, -0x8, RZ ;  /* 0xfffffff817177810 */ /* 0x000fe20007f3e0ff */
[----:B------:R-:W-:Y:S01]  /*10b0*/  FMUL R10, R15, R15 ;  /* 0x0000000f0f0a7220 */ /* 0x000fe20000400000 */
[----:B------:R-:W-:Y:S02]  /*10c0*/  FSETP.GE.AND P2, PT, R13, RZ, PT ;  /* 0x000000ff0d00720b */ /* 0x000fe40003f46000 */
[----:B------:R-:W-:Y:S02]  /*10d0*/  IADD3.X R22, PT, PT, R22, -0x1, RZ, P1, !PT ;  /* 0xffffffff16167810 */ /* 0x000fe40000ffe4ff */
[----:B------:R-:W-:Y:S02]  /*10e0*/  ISETP.NE.U32.AND P1, PT, R23, RZ, PT ;  /* 0x000000ff1700720c */ /* 0x000fe40003f25070 */
[----:B------:R-:W-:Y:S02]  /*10f0*/  IADD3 R0, PT, PT, R0, 0x60, RZ ;  /* 0x0000006000007810 */ /* 0x000fe40007ffe0ff */
[----:B------:R-:W-:-:S05]  /*1100*/  ISETP.NE.AND.EX P1, PT, R22, RZ, PT, P1 ;  /* 0x000000ff1600720c */ /* 0x000fca0003f25310 */
[----:B------:R-:W-:-:S04]  /*1110*/  @!P2 FMUL R21, R15, R10 ;  /* 0x0000000a0f15a220 */ /* 0x000fc80000400000 */
[----:B------:R-:W-:-:S04]  /*1120*/  FADD R24, R8, R21 ;  /* 0x0000001508187221 */ /* 0x000fc80000000000 */
[----:B------:R-:W-:Y:S05]  /*1130*/  @P1 BRA `(.L_x_33) ;  /* 0xfffffff400901947 */ /* 0x000fea000383ffff */
.L_x_8:
[----:B------:R-:W-:-:S04]  /*1140*/  ULOP3.LUT UR9, UR19, 0x7, URZ, 0xc0, !UPT ;  /* 0x0000000713097892 */ /* 0x000fc8000f8ec0ff */
[----:B------:R-:W-:-:S04]  /*1150*/  UISETP.NE.U32.AND UP0, UPT, UR9, URZ, UPT ;  /* 0x000000ff0900728c */ /* 0x000fc8000bf05070 */
[----:B------:R-:W-:-:S09]  /*1160*/  UISETP.NE.AND.EX UP0, UPT, URZ, URZ, UPT, UP0 ;  /* 0x000000ffff00728c */ /* 0x000fd2000bf05300 */
[----:B------:R-:W-:Y:S05]  /*1170*/  BRA.U !UP0, `(.L_x_7) ;  /* 0x0000000908507547 */ /* 0x000fea000b800000 */
[----:B------:R-:W-:-:S04]  /*1180*/  UISETP.GE.U32.AND UP0, UPT, UR9, 0x4, UPT ;  /* 0x000000040900788c */ /* 0x000fc8000bf06070 */
[----:B------:R-:W-:-:S09]  /*1190*/  UISETP.GE.U32.AND.EX UP0, UPT, URZ, URZ, UPT, UP0 ;  /* 0x000000ffff00728c */ /* 0x000fd2000bf06100 */
[----:B------:R-:W-:Y:S05]  /*11a0*/  BRA.U !UP0, `(.L_x_34) ;  /* 0x0000000508307547 */ /* 0x000fea000b800000 */
[----:B0-----:R-:W0:Y:S01]  /*11b0*/  LDS.128 R12, [R0] ;  /* 0x00000000000c7984 */ /* 0x001e220000000c00 */
[----:B------:R-:W-:Y:S01]  /*11c0*/  BSSY.RECONVERGENT B1, `(.L_x_35) ;  /* 0x000000d000017945 */ /* 0x000fe20003800200 */
        /* <DEDUP_REMOVED lines=8> */
.L_x_36:
[----:B-1----:R-:W-:Y:S01]  /*1250*/  FMUL.FTZ R8, R13, R10 ;  /* 0x0000000a0d087220 */ /* 0x002fe20000410000 */
[----:B------:R-:W-:-:S03]  /*1260*/  FMUL.FTZ R21, R10, 0.5 ;  /* 0x3f0000000a157820 */ /* 0x000fc60000410000 */
[----:B------:R-:W-:-:S04]  /*1270*/  FFMA R13, -R8, R8, R13 ;  /* 0x00000008080d7223 */ /* 0x000fc8000000010d */
[----:B------:R-:W-:-:S07]  /*1280*/  FFMA R21, R13, R21, R8 ;  /* 0x000000150d157223 */ /* 0x000fce0000000008 */
.L_x_37:
[----:B------:R-:W-:Y:S05]  /*1290*/  BSYNC.RECONVERGENT B1 ;  /* 0x0000000000017941 */ /* 0x000fea0003800200 */
.L_x_35:
        /* <DEDUP_REMOVED lines=14> */
.L_x_39:
[----:B-1----:R-:W-:Y:S01]  /*1380*/  FMUL.FTZ R21, R8, R13 ;  /* 0x0000000d08157220 */ /* 0x002fe20000410000 */
[----:B------:R-:W-:-:S03]  /*1390*/  FMUL.FTZ R7, R13, 0.5 ;  /* 0x3f0000000d077820 */ /* 0x000fc60000410000 */
[----:B------:R-:W-:-:S04]  /*13a0*/  FFMA R8, -R21, R21, R8 ;  /* 0x0000001515087223 */ /* 0x000fc80000000108 */
[----:B------:R-:W-:-:S07]  /*13b0*/  FFMA R21, R8, R7, R21 ;  /* 0x0000000708157223 */ /* 0x000fce0000000015 */
.L_x_40:
[----:B------:R-:W-:Y:S05]  /*13c0*/  BSYNC.RECONVERGENT B1 ;  /* 0x0000000000017941 */ /* 0x000fea0003800200 */
.L_x_38:
        /* <DEDUP_REMOVED lines=13> */
.L_x_42:
[----:B------:R-:W-:Y:S01]  /*14a0*/  FMUL.FTZ R8, R11, R12 ;  /* 0x0000000c0b087220 */ /* 0x000fe20000410000 */
[----:B------:R-:W-:-:S03]  /*14b0*/  FMUL.FTZ R21, R12, 0.5 ;  /* 0x3f0000000c157820 */ /* 0x000fc60000410000 */
[----:B------:R-:W-:-:S04]  /*14c0*/  FFMA R11, -R8, R8, R11 ;  /* 0x00000008080b7223 */ /* 0x000fc8000000010b */
[----:B------:R-:W-:-:S07]  /*14d0*/  FFMA R21, R11, R21, R8 ;  /* 0x000000150b157223 */ /* 0x000fce0000000008 */
.L_x_43:
[----:B------:R-:W-:Y:S05]  /*14e0*/  BSYNC.RECONVERGENT B1 ;  /* 0x0000000000017941 */ /* 0x000fea0003800200 */
.L_x_41:
        /* <DEDUP_REMOVED lines=14> */
.L_x_45:
[----:B-1----:R-:W-:Y:S01]  /*15d0*/  FMUL.FTZ R21, R14, R9 ;  /* 0x000000090e157220 */ /* 0x002fe20000410000 */
[----:B------:R-:W-:-:S03]  /*15e0*/  FMUL.FTZ R7, R9, 0.5 ;  /* 0x3f00000009077820 */ /* 0x000fc60000410000 */
[----:B------:R-:W-:-:S04]  /*15f0*/  FFMA R14, -R21, R21, R14 ;  /* 0x00000015150e7223 */ /* 0x000fc8000000010e */
[----:B------:R-:W-:-:S07]  /*1600*/  FFMA R21, R14, R7, R21 ;  /* 0x000000070e157223 */ /* 0x000fce0000000015 */
.L_x_46:
[----:B------:R-:W-:Y:S05]  /*1610*/  BSYNC.RECONVERGENT B1 ;  /* 0x0000000000017941 */ /* 0x000fea0003800200 */
.L_x_44:
[----:B------:R-:W-:Y:S01]  /*1620*/  FSETP.GE.AND P1, PT, R13, RZ, PT ;  /* 0x000000ff0d00720b */ /* 0x000fe20003f26000 */
[----:B------:R-:W-:Y:S01]  /*1630*/  FMUL R8, R15, R15 ;  /* 0x0000000f0f087220 */ /* 0x000fe20000400000 */
[----:B------:R-:W-:-:S11]  /*1640*/  VIADD R0, R0, 0x30 ;  /* 0x0000003000007836 */ /* 0x000fd60000000000 */
[----:B------:R-:W-:-:S04]  /*1650*/  @!P1 FMUL R21, R15, R8 ;  /* 0x000000080f159220 */ /* 0x000fc80000400000 */
[----:B------:R-:W-:-:S07]  /*1660*/  FADD R24, R24, R21 ;  /* 0x0000001518187221 */ /* 0x000fce0000000000 */
.L_x_34:
[----:B------:R-:W-:-:S04]  /*1670*/  UISETP.NE.U32.AND UP0, UPT, UR21, URZ, UPT ;  /* 0x000000ff1500728c */ /* 0x000fc8000bf05070 */
[----:B------:R-:W-:-:S09]  /*1680*/  UISETP.NE.AND.EX UP0, UPT, URZ, URZ, UPT, UP0 ;  /* 0x000000ffff00728c */ /* 0x000fd2000bf05300 */
[----:B------:R-:W-:Y:S05]  /*1690*/  BRA.U !UP0, `(.L_x_7) ;  /* 0x0000000508087547 */ /* 0x000fea000b800000 */
[----:B------:R-:W-:-:S04]  /*16a0*/  UISETP.NE.U32.AND UP0, UPT, UR21, 0x1, UPT ;  /* 0x000000011500788c */ /* 0x000fc8000bf05070 */
[----:B------:R-:W-:-:S09]  /*16b0*/  UISETP.NE.AND.EX UP0, UPT, URZ, URZ, UPT, UP0 ;  /* 0x000000ffff00728c */ /* 0x000fd2000bf05300 */
        /* <DEDUP_REMOVED lines=11> */
.L_x_49:
[----:B-1----:R-:W-:Y:S01]  /*1770*/  FMUL.FTZ R12, R9, R14 ;  /* 0x0000000e090c7220 */ /* 0x002fe20000410000 */
[----:B------:R-:W-:-:S03]  /*1780*/  FMUL.FTZ R21, R14, 0.5 ;  /* 0x3f0000000e157820 */ /* 0x000fc60000410000 */
[----:B------:R-:W-:-:S04]  /*1790*/  FFMA R9, -R12, R12, R9 ;  /* 0x0000000c0c097223 */ /* 0x000fc80000000109 */
[----:B------:R-:W-:-:S07]  /*17a0*/  FFMA R21, R9, R21, R12 ;  /* 0x0000001509157223 */ /* 0x000fce000000000c */
.L_x_50:
[----:B------:R-:W-:Y:S05]  /*17b0*/  BSYNC.RECONVERGENT B1 ;  /* 0x0000000000017941 */ /* 0x000fea0003800200 */
.L_x_48:
[----:B------:R-:W0:Y:S01]  /*17c0*/  LDS.64 R12, [R0+0x10] ;  /* 0x00001000000c7984 */ /* 0x000e220000000a00 */
        /* <DEDUP_REMOVED lines=13> */
.L_x_52:
[----:B-1----:R-:W-:Y:S01]  /*18a0*/  FMUL.FTZ R21, R12, R9 ;  /* 0x000000090c157220 */ /* 0x002fe20000410000 */
[----:B------:R-:W-:-:S03]  /*18b0*/  FMUL.FTZ R7, R9, 0.5 ;  /* 0x3f00000009077820 */ /* 0x000fc60000410000 */
[----:B------:R-:W-:-:S04]  /*18c0*/  FFMA R12, -R21, R21, R12 ;  /* 0x00000015150c7223 */ /* 0x000fc8000000010c */
[----:B------:R-:W-:-:S07]  /*18d0*/  FFMA R21, R12, R7, R21 ;  /* 0x000000070c157223 */ /* 0x000fce0000000015 */
.L_x_53:
[----:B------:R-:W-:Y:S05]  /*18e0*/  BSYNC.RECONVERGENT B1 ;  /* 0x0000000000017941 */ /* 0x000fea0003800200 */
.L_x_51:
[----:B------:R-:W-:Y:S01]  /*18f0*/  FSETP.GE.AND P1, PT, R11, RZ, PT ;  /* 0x000000ff0b00720b */ /* 0x000fe20003f26000 */
[----:B------:R-:W-:Y:S01]  /*1900*/  FMUL R8, R13, R13 ;  /* 0x0000000d0d087220 */ /* 0x000fe20000400000 */
[----:B------:R-:W-:-:S11]  /*1910*/  VIADD R0, R0, 0x18 ;  /* 0x0000001800007836 */ /* 0x000fd60000000000 */
[----:B------:R-:W-:-:S04]  /*1920*/  @!P1 FMUL R21, R13, R8 ;  /* 0x000000080d159220 */ /* 0x000fc80000400000 */
[----:B------:R-:W-:-:S07]  /*1930*/  FADD R24, R24, R21 ;  /* 0x0000001518187221 */ /* 0x000fce0000000000 */
.L_x_47:
[----:B------:R-:W-:-:S04]  /*1940*/  ULOP3.LUT UR9, UR19, 0x1, URZ, 0xc0, !UPT ;  /* 0x0000000113097892 */ /* 0x000fc8000f8ec0ff */
[----:B------:R-:W-:-:S04]  /*1950*/  UISETP.NE.U32.AND UP0, UPT, UR9, 0x1, UPT ;  /* 0x000000010900788c */ /* 0x000fc8000bf05070 */
[----:B------:R-:W-:-:S09]  /*1960*/  UISETP.NE.U32.AND.EX UP0, UPT, URZ, URZ, UPT, UP0 ;  /* 0x000000ffff00728c */ /* 0x000fd2000bf05100 */
[----:B------:R-:W-:Y:S05]  /*1970*/  BRA.U UP0, `(.L_x_7) ;  /* 0x0000000100507547 */ /* 0x000fea000b800000 */
[----:B0-----:R-:W0:Y:S01]  /*1980*/  LDS.64 R8, [R0] ;  /* 0x0000000000087984 */ /* 0x001e220000000a00 */
        /* <DEDUP_REMOVED lines=9> */
.L_x_55:
[----:B-1----:R-:W-:Y:S01]  /*1a20*/  FMUL.FTZ R10, R9, R12 ;  /* 0x0000000c090a7220 */ /* 0x002fe20000410000 */
[----:B------:R-:W-:-:S03]  /*1a30*/  FMUL.FTZ R21, R12, 0.5 ;  /* 0x3f0000000c157820 */ /* 0x000fc60000410000 */
[----:B------:R-:W-:-:S04]  /*1a40*/  FFMA R9, -R10, R10, R9 ;  /* 0x0000000a0a097223 */ /* 0x000fc80000000109 */
[----:B------:R-:W-:-:S07]  /*1a50*/  FFMA R21, R9, R21, R10 ;  /* 0x0000001509157223 */ /* 0x000fce000000000a */
.L_x_56:
[----:B------:R-:W-:Y:S05]  /*1a60*/  BSYNC.RECONVERGENT B1 ;  /* 0x0000000000017941 */ /* 0x000fea0003800200 */
.L_x_54:
[----:B------:R-:W0:Y:S01]  /*1a70*/  LDS R0, [R0+0x8] ;  /* 0x0000080000007984 */ /* 0x000e220000000800 */
[----:B------:R-:W-:Y:S01]  /*1a80*/  FSETP.GE.AND P1, PT, R8, RZ, PT ;  /* 0x000000ff0800720b */ /* 0x000fe20003f26000 */
[----:B0-----:R-:W-:-:S12]  /*1a90*/  FMUL R7, R0, R0 ;  /* 0x0000000000077220 */ /* 0x001fd80000400000 */
[----:B------:R-:W-:-:S04]  /*1aa0*/  @!P1 FMUL R21, R0, R7 ;  /* 0x0000000700159220 */ /* 0x000fc80000400000 */
[----:B------:R-:W-:-:S07]  /*1ab0*/  FADD R24, R24, R21 ;  /* 0x0000001518187221 */ /* 0x000fce0000000000 */
.L_x_7:
[----:B------:R-:W-:-:S07]  /*1ac0*/  FADD R5, R5, R24 ;  /* 0x0000001805057221 */ /* 0x000fce0000000000 */
.L_x_6:
[----:B------:R-:W-:Y:S05]  /*1ad0*/  BSYNC.RECONVERGENT B0 ;  /* 0x0000000000007941 */ /* 0x000fea0003800200 */
.L_x_5:
[----:B------:R-:W-:Y:S01]  /*1ae0*/  UIADD3 UR6, UP0, UPT, UR8, UR6, URZ ;  /* 0x0000000608067290 */ /* 0x000fe2000ff1e0ff */
[----:B------:R-:W-:Y:S01]  /*1af0*/  BAR.SYNC.DEFER_BLOCKING 0x0 ;  /* 0x0000000000007b1d */ /* 0x000fe20000010000 */
[----:B------:R-:W-:Y:S02]  /*1b00*/  UIADD3 UR16, UP1, UPT, -UR8, UR16, URZ ;  /* 0x0000001008107290 */ /* 0x000fe4000ff3e1ff */
[----:B------:R-:W-:Y:S02]  /*1b10*/  UIADD3.X UR7, UPT, UPT, URZ, UR7, URZ, UP0, !UPT ;  /* 0x00000007ff077290 */ /* 0x000fe400087fe4ff */
[----:B------:R-:W-:Y:S01]  /*1b20*/  UIADD3.X UR17, UPT, UPT, UR17, -0x1, URZ, UP1, !UPT ;  /* 0xffffffff11117890 */ /* 0x000fe20008ffe4ff */
[----:B------:R-:W-:Y:S11]  /*1b30*/  @P0 BRA `(.L_x_57) ;  /* 0xffffffe400f80947 */ /* 0x000ff6000383ffff */
.L_x_0:
[----:B------:R-:W1:Y:S02]  /*1b40*/  LDCU.64 UR10, c[0x0][0x380] ;  /* 0x00007000ff0a77ac */ /* 0x000e640008000a00 */
[----:B-1----:R-:W-:-:S04]  /*1b50*/  ISETP.GE.U32.AND P0, PT, R6, UR10, PT ;  /* 0x0000000a06007c0c */ /* 0x002fc8000bf06070 */
[----:B------:R-:W-:-:S13]  /*1b60*/  ISETP.GE.AND.EX P0, PT, RZ, UR11, PT, P0 ;  /* 0x0000000bff007c0c */ /* 0x000fda000bf06300 */
[----:B------:R-:W-:Y:S05]  /*1b70*/  @P0 EXIT ;  /* 0x000000000000094d */ /* 0x000fea0003800000 */
[----:B------:R-:W0:Y:S02]  /*1b80*/  LDCU.64 UR4, c[0x0][0x390] ;  /* 0x00007200ff0477ac */ /* 0x000e240008000a00 */
[----:B0-----:R-:W-:-:S04]  /*1b90*/  LEA R2, P0, R6, UR4, 0x2 ;  /* 0x0000000406027c11 */ /* 0x001fc8000f8010ff */
[----:B------:R-:W-:-:S05]  /*1ba0*/  LEA.HI.X R3, R6, UR5, RZ, 0x2, P0 ;  /* 0x0000000506037c11 */ /* 0x000fca00080f14ff */
[----:B------:R-:W-:Y:S01]  /*1bb0*/  STG.E desc[UR12][R2.64], R5 ;  /* 0x0000000502007986 */ /* 0x000fe2000c10190c */
[----:B------:R-:W-:Y:S05]  /*1bc0*/  EXIT ;  /* 0x000000000000794d */ /* 0x000fea0003800000 */
        .weak           $__internal_0_$__cuda_sm20_div_u64
        .type           $__internal_0_$__cuda_sm20_div_u64,@function
        .size           $__internal_0_$__cuda_sm20_div_u64,($__internal_1_$__cuda_sm20_sqrt_rn_f32_slowpath - $__internal_0_$__cuda_sm20_div_u64)
$__internal_0_$__cuda_sm20_div_u64:
[----:B------:R-:W-:Y:S01]  /*1bd0*/  UMOV UR4, UR8 ;  /* 0x0000000800047c82 */ /* 0x000fe20008000000 */
[----:B------:R-:W-:Y:S02]  /*1be0*/  UMOV UR5, URZ ;  /* 0x000000ff00057c82 */ /* 0x000fe40008000000 */
[----:B------:R-:W0:Y:S08]  /*1bf0*/  I2F.U64.RP R5, UR4 ;  /* 0x0000000400057d12 */ /* 0x000e300008309000 */
[----:B0-----:R-:W0:Y:S02]  /*1c00*/  MUFU.RCP R5, R5 ;  /* 0x0000000500057308 */ /* 0x001e240000001000 */
[----:B0-----:R-:W-:-:S06]  /*1c10*/  IADD3 R2, PT, PT, R5, 0x1ffffffe, RZ ;  /* 0x1ffffffe05027810 */ /* 0x001fcc0007ffe0ff */
[----:B------:R-:W0:Y:S02]  /*1c20*/  F2I.U64.TRUNC R2, R2 ;  /* 0x0000000200027311 */ /* 0x000e24000020d800 */
[----:B0-----:R-:W-:-:S04]  /*1c30*/  IMAD.WIDE.U32 R8, R2, UR8, RZ ;  /* 0x0000000802087c25 */ /* 0x001fc8000f8e00ff */
[----:B------:R-:W-:Y:S01]  /*1c40*/  IMAD R9, R3, UR8, R9 ;  /* 0x0000000803097c24 */ /* 0x000fe2000f8e0209 */
[----:B------:R-:W-:-:S04]  /*1c50*/  IADD3 R7, P0, PT, RZ, -R8, RZ ;  /* 0x80000008ff077210 */ /* 0x000fc80007f1e0ff */
[----:B------:R-:W-:Y:S01]  /*1c60*/  IADD3.X R11, PT, PT, RZ, ~R9, RZ, P0, !PT ;  /* 0x80000009ff0b7210 */ /* 0x000fe200007fe4ff */
[----:B------:R-:W-:-:S04]  /*1c70*/  IMAD.HI.U32 R8, R2, R7, RZ ;  /* 0x0000000702087227 */ /* 0x000fc800078e00ff */
[----:B------:R-:W-:Y:S02]  /*1c80*/  IMAD.MOV.U32 R9, RZ, RZ, R2 ;  /* 0x000000ffff097224 */ /* 0x000fe400078e0002 */
[-C--:B------:R-:W-:Y:S02]  /*1c90*/  IMAD R13, R3, R11.reuse, RZ ;  /* 0x0000000b030d7224 */ /* 0x080fe400078e02ff */
[----:B------:R-:W-:-:S04]  /*1ca0*/  IMAD.WIDE.U32 R8, P0, R2, R11, R8 ;  /* 0x0000000b02087225 */ /* 0x000fc80007800008 */
[----:B------:R-:W-:-:S04]  /*1cb0*/  IMAD.HI.U32 R5, R3, R11, RZ ;  /* 0x0000000b03057227 */ /* 0x000fc800078e00ff */
[----:B------:R-:W-:Y:S01]  /*1cc0*/  IMAD.HI.U32 R8, P1, R3, R7, R8 ;  /* 0x0000000703087227 */ /* 0x000fe20007820008 */
[----:B------:R-:W-:-:S04]  /*1cd0*/  IADD3.X R5, PT, PT, R5, R3, RZ, P0, !PT ;  /* 0x0000000305057210 */ /* 0x000fc800007fe4ff */
[----:B------:R-:W-:-:S04]  /*1ce0*/  IADD3 R9, P2, PT, R13, R8, RZ ;  /* 0x000000080d097210 */ /* 0x000fc80007f5e0ff */
[----:B------:R-:W-:Y:S01]  /*1cf0*/  IADD3.X R5, PT, PT, RZ, RZ, R5, P2, P1 ;  /* 0x000000ffff057210 */ /* 0x000fe200017e2405 */
[----:B------:R-:W-:-:S03]  /*1d00*/  IMAD.WIDE.U32 R2, R9, UR8, RZ ;  /* 0x0000000809027c25 */ /* 0x000fc6000f8e00ff */
[----:B------:R-:W-:Y:S01]  /*1d10*/  IADD3 R7, P0, PT, RZ, -R2, RZ ;  /* 0x80000002ff077210 */ /* 0x000fe20007f1e0ff */
[----:B------:R-:W-:Y:S02]  /*1d20*/  IMAD R2, R5, UR8, R3 ;  /* 0x0000000805027c24 */ /* 0x000fe4000f8e0203 */
[----:B------:R-:W-:Y:S02]  /*1d30*/  HFMA2 R3, -RZ, RZ, 0, 0 ;  /* 0x00000000ff037431 */ /* 0x000fe400000001ff */
[----:B------:R-:W-:Y:S01]  /*1d40*/  IMAD.HI.U32 R8, R9, R7, RZ ;  /* 0x0000000709087227 */ /* 0x000fe200078e00ff */
[----:B------:R-:W-:-:S05]  /*1d50*/  IADD3.X R2, PT, PT, RZ, ~R2, RZ, P0, !PT ;  /* 0x80000002ff027210 */ /* 0x000fca00007fe4ff */
[----:B------:R-:W-:-:S04]  /*1d60*/  IMAD.WIDE.U32 R8, P0, R9, R2, R8 ;  /* 0x0000000209087225 */ /* 0x000fc80007800008 */
[C---:B------:R-:W-:Y:S02]  /*1d70*/  IMAD R10, R5.reuse, R2, RZ ;  /* 0x00000002050a7224 */ /* 0x040fe400078e02ff */
[----:B------:R-:W-:-:S04]  /*1d80*/  IMAD.HI.U32 R7, P1, R5, R7, R8 ;  /* 0x0000000705077227 */ /* 0x000fc80007820008 */
[----:B------:R-:W-:Y:S01]  /*1d90*/  IMAD.HI.U32 R2, R5, R2, RZ ;  /* 0x0000000205027227 */ /* 0x000fe200078e00ff */
[----:B------:R-:W-:-:S04]  /*1da0*/  IADD3 R7, P2, PT, R10, R7, RZ ;  /* 0x000000070a077210 */ /* 0x000fc80007f5e0ff */
[----:B------:R-:W-:Y:S01]  /*1db0*/  IADD3.X R5, PT, PT, R2, R5, RZ, P0, !PT ;  /* 0x0000000502057210 */ /* 0x000fe200007fe4ff */
[----:B------:R-:W-:-:S03]  /*1dc0*/  IMAD.HI.U32 R2, R7, UR6, RZ ;  /* 0x0000000607027c27 */ /* 0x000fc6000f8e00ff */
[----:B------:R-:W-:Y:S01]  /*1dd0*/  IADD3.X R5, PT, PT, RZ, RZ, R5, P2, P1 ;  /* 0x000000ffff057210 */ /* 0x000fe200017e2405 */
[----:B------:R-:W-:-:S04]  /*1de0*/  IMAD.WIDE.U32 R2, R7, UR7, R2 ;  /* 0x0000000707027c25 */ /* 0x000fc8000f8e0002 */
[C---:B------:R-:W-:Y:S02]  /*1df0*/  IMAD R7, R5.reuse, UR7, RZ ;  /* 0x0000000705077c24 */ /* 0x040fe4000f8e02ff */
[----:B------:R-:W-:-:S04]  /*1e00*/  IMAD.HI.U32 R2, P0, R5, UR6, R2 ;  /* 0x0000000605027c27 */ /* 0x000fc8000f800002 */
[----:B------:R-:W-:Y:S01]  /*1e10*/  IMAD.HI.U32 R3, R5, UR7, RZ ;  /* 0x0000000705037c27 */ /* 0x000fe2000f8e00ff */
[----:B------:R-:W-:-:S03]  /*1e20*/  IADD3 R5, P1, PT, R7, R2, RZ ;  /* 0x0000000207057210 */ /* 0x000fc60007f3e0ff */
[----:B------:R-:W-:-:S05]  /*1e30*/  IMAD.X R2, RZ, RZ, R3, P0 ;  /* 0x000000ffff027224 */ /* 0x000fca00000e0603 */
[----:B------:R-:W-:Y:S01]  /*1e40*/  IADD3.X R7, PT, PT, RZ, R2, RZ, P1, !PT ;  /* 0x00000002ff077210 */ /* 0x000fe20000ffe4ff */
[----:B------:R-:W-:-:S04]  /*1e50*/  IMAD.WIDE.U32 R2, R5, UR8, RZ ;  /* 0x0000000805027c25 */ /* 0x000fc8000f8e00ff */
[----:B------:R-:W-:Y:S01]  /*1e60*/  IMAD R3, R7, UR8, R3 ;  /* 0x0000000807037c24 */ /* 0x000fe2000f8e0203 */
[----:B------:R-:W-:Y:S02]  /*1e70*/  IADD3 R10, P0, PT, -R2, UR6, RZ ;  /* 0x00000006020a7c10 */ /* 0x000fe4000ff1e1ff */
[----:B------:R-:W-:Y:S02]  /*1e80*/  IADD3 R2, P2, PT, R5, 0x1, RZ ;  /* 0x0000000105027810 */ /* 0x000fe40007f5e0ff */
[----:B------:R-:W-:Y:S02]  /*1e90*/  IADD3.X R12, PT, PT, ~R3, UR7, RZ, P0, !PT ;  /* 0x00000007030c7c10 */ /* 0x000fe400087fe5ff */
[C---:B------:R-:W-:Y:S02]  /*1ea0*/  ISETP.GE.U32.AND P0, PT, R10.reuse, UR8, PT ;  /* 0x000000080a007c0c */ /* 0x040fe4000bf06070 */
[----:B------:R-:W-:Y:S02]  /*1eb0*/  IADD3 R3, P1, PT, R10, -UR8, RZ ;  /* 0x800000080a037c10 */ /* 0x000fe4000ff3e0ff */
[----:B------:R-:W-:-:S02]  /*1ec0*/  ISETP.GE.U32.AND.EX P0, PT, R12, RZ, PT, P0 ;  /* 0x000000ff0c00720c */ /* 0x000fc40003f06100 */
[----:B------:R-:W-:Y:S02]  /*1ed0*/  IADD3.X R9, PT, PT, R12, -0x1, RZ, P1, !PT ;  /* 0xffffffff0c097810 */ /* 0x000fe40000ffe4ff */
[----:B------:R-:W-:Y:S02]  /*1ee0*/  IADD3.X R8, PT, PT, RZ, R7, RZ, P2, !PT ;  /* 0x00000007ff087210 */ /* 0x000fe400017fe4ff */
[----:B------:R-:W-:Y:S02]  /*1ef0*/  SEL R3, R3, R10, P0 ;  /* 0x0000000a03037207 */ /* 0x000fe40000000000 */
[----:B------:R-:W-:Y:S02]  /*1f00*/  SEL R5, R2, R5, P0 ;  /* 0x0000000502057207 */ /* 0x000fe40000000000 */
[----:B------:R-:W-:Y:S02]  /*1f10*/  SEL R9, R9, R12, P0 ;  /* 0x0000000c09097207 */ /* 0x000fe40000000000 */
[----:B------:R-:W-:-:S02]  /*1f20*/  SEL R2, R8, R7, P0 ;  /* 0x0000000708027207 */ /* 0x000fc40000000000 */
[----:B------:R-:W-:Y:S01]  /*1f30*/  ISETP.GE.U32.AND P0, PT, R3, UR8, PT ;  /* 0x0000000803007c0c */ /* 0x000fe2000bf06070 */
[----:B------:R-:W-:Y:S01]  /*1f40*/  IMAD.MOV.U32 R3, RZ, RZ, 0x0 ;  /* 0x00000000ff037424 */ /* 0x000fe200078e00ff */
[----:B------:R-:W-:Y:S02]  /*1f50*/  IADD3 R26, P2, PT, R5, 0x1, RZ ;  /* 0x00000001051a7810 */ /* 0x000fe40007f5e0ff */
[----:B------:R-:W-:Y:S02]  /*1f60*/  ISETP.GE.U32.AND.EX P0, PT, R9, RZ, PT, P0 ;  /* 0x000000ff0900720c */ /* 0x000fe40003f06100 */
[-C--:B------:R-:W-:Y:S02]  /*1f70*/  IADD3.X R27, PT, PT, RZ, R2.reuse, RZ, P2, !PT ;  /* 0x00000002ff1b7210 */ /* 0x080fe400017fe4ff */
[----:B------:R-:W-:Y:S02]  /*1f80*/  ISETP.NE.U32.AND P1, PT, RZ, UR8, PT ;  /* 0x00000008ff007c0c */ /* 0x000fe4000bf25070 */
[----:B------:R-:W-:-:S02]  /*1f90*/  SEL R27, R27, R2, P0 ;  /* 0x000000021b1b7207 */ /* 0x000fc40000000000 */
[----:B------:R-:W-:Y:S02]  /*1fa0*/  MOV R2, R0 ;  /* 0x0000000000027202 */ /* 0x000fe40000000f00 */
[----:B------:R-:W-:Y:S02]  /*1fb0*/  ISETP.NE.AND.EX P1, PT, RZ, RZ, PT, P1 ;  /* 0x000000ffff00720c */ /* 0x000fe40003f25310 */
[----:B------:R-:W-:Y:S02]  /*1fc0*/  SEL R26, R26, R5, P0 ;  /* 0x000000051a1a7207 */ /* 0x000fe40000000000 */
[----:B------:R-:W-:Y:S02]  /*1fd0*/  SEL R27, R27, 0xffffffff, P1 ;  /* 0xffffffff1b1b7807 */ /* 0x000fe40000800000 */
[----:B------:R-:W-:Y:S01]  /*1fe0*/  SEL R26, R26, 0xffffffff, P1 ;  /* 0xffffffff1a1a7807 */ /* 0x000fe20000800000 */
[----:B------:R-:W-:Y:S06]  /*1ff0*/  RET.REL.NODEC R2 `(GpuConv1DOnDevice) ;  /* 0xffffffe002007950 */ /* 0x000fec0003c3ffff */
        .weak           $__internal_1_$__cuda_sm20_sqrt_rn_f32_slowpath
        .type           $__internal_1_$__cuda_sm20_sqrt_rn_f32_slowpath,@function
        .size           $__internal_1_$__cuda_sm20_sqrt_rn_f32_slowpath,(.L_x_61 - $__internal_1_$__cuda_sm20_sqrt_rn_f32_slowpath)
$__internal_1_$__cuda_sm20_sqrt_rn_f32_slowpath:
[----:B------:R-:W-:-:S13]  /*2000*/  LOP3.LUT P1, RZ, R7, 0x7fffffff, RZ, 0xc0, !PT ;  /* 0x7fffffff07ff7812 */ /* 0x000fda000782c0ff */
[----:B------:R-:W-:Y:S01]  /*2010*/  @!P1 MOV R21, R7 ;  /* 0x0000000700159202 */ /* 0x000fe20000000f00 */
[----:B------:R-:W-:Y:S06]  /*2020*/  @!P1 BRA `(.L_x_58) ;  /* 0x0000000000409947 */ /* 0x000fec0003800000 */
[----:B------:R-:W-:-:S13]  /*2030*/  FSETP.GEU.FTZ.AND P1, PT, R7, RZ, PT ;  /* 0x000000ff0700720b */ /* 0x000fda0003f3e000 */
[----:B------:R-:W-:Y:S01]  /*2040*/  @!P1 MOV R21, 0x7fffffff ;  /* 0x7fffffff00159802 */ /* 0x000fe20000000f00 */
[----:B------:R-:W-:Y:S06]  /*2050*/  @!P1 BRA `(.L_x_58) ;  /* 0x0000000000349947 */ /* 0x000fec0003800000 */
[----:B------:R-:W-:-:S13]  /*2060*/  FSETP.GTU.FTZ.AND P1, PT, |R7|, +INF , PT ;  /* 0x7f8000000700780b */ /* 0x000fda0003f3c200 */
[----:B------:R-:W-:Y:S01]  /*2070*/  @P1 FADD.FTZ R21, R7, 1 ;  /* 0x3f80000007151421 */ /* 0x000fe20000010000 */
[----:B------:R-:W-:Y:S06]  /*2080*/  @P1 BRA `(.L_x_58) ;  /* 0x0000000000281947 */ /* 0x000fec0003800000 */
[----:B------:R-:W-:-:S13]  /*2090*/  FSETP.NEU.FTZ.AND P1, PT, |R7|, +INF , PT ;  /* 0x7f8000000700780b */ /* 0x000fda0003f3d200 */
[----:B------:R-:W-:Y:S01]  /*20a0*/  @P1 FFMA R20, R7, 1.84467440737095516160e+19, RZ ;  /* 0x5f80000007141823 */ /* 0x000fe200000000ff */
[----:B------:R-:W-:-:S03]  /*20b0*/  @!P1 MOV R21, R7 ;  /* 0x0000000700159202 */ /* 0x000fc60000000f00 */
[----:B------:R-:W0:Y:S02]  /*20c0*/  @P1 MUFU.RSQ R17, R20 ;  /* 0x0000001400111308 */ /* 0x000e240000001400 */
[----:B0-----:R-:W-:Y:S01]  /*20d0*/  @P1 FMUL.FTZ R19, R20, R17 ;  /* 0x0000001114131220 */ /* 0x001fe20000410000 */
[----:B------:R-:W-:-:S03]  /*20e0*/  @P1 FMUL.FTZ R17, R17, 0.5 ;  /* 0x3f00000011111820 */ /* 0x000fc60000410000 */
[----:B------:R-:W-:-:S04]  /*20f0*/  @P1 FADD.FTZ R18, -R19, -RZ ;  /* 0x800000ff13121221 */ /* 0x000fc80000010100 */
[----:B------:R-:W-:-:S04]  /*2100*/  @P1 FFMA R18, R19, R18, R20 ;  /* 0x0000001213121223 */ /* 0x000fc80000000014 */
[----:B------:R-:W-:-:S04]  /*2110*/  @P1 FFMA R17, R18, R17, R19 ;  /* 0x0000001112111223 */ /* 0x000fc80000000013 */
[----:B------:R-:W-:-:S07]  /*2120*/  @P1 FMUL.FTZ R21, R17, 2.3283064365386962891e-10 ;  /* 0x2f80000011151820 */ /* 0x000fce0000410000 */
.L_x_58:
[----:B------:R-:W-:-:S04]  /*2130*/  HFMA2 R17, -RZ, RZ, 0, 0 ;  /* 0x00000000ff117431 */ /* 0x000fc800000001ff */
[----:B------:R-:W-:Y:S05]  /*2140*/  RET.REL.NODEC R16 `(GpuConv1DOnDevice) ;  /* 0xffffffdc10ac7950 */ /* 0x000fea0003c3ffff */
.L_x_59:
[----:B------:R-:W-:-:S00]  /*2150*/  BRA `(.L_x_59) ;  /* 0xfffffffc00fc7947 */ /* 0x000fc0000383ffff */
[----:B------:R-:W-:-:S00]  /*2160*/  NOP ;  /* 0x0000000000007918 */ /* 0x000fc00000000000 */
        /* <DEDUP_REMOVED lines=9> */
.L_x_61:


//--------------------- .nv.shared.GpuConv1DOnDevice --------------------------
	.section	.nv.shared.GpuConv1DOnDevice,"aw",@nobits
	.sectionflags	@""
	.align	16
	.zero		1024


//--------------------- .nv.shared.reserved.0     --------------------------
	.section	.nv.shared.reserved.0,"aw",@nobits
	.weak		__nv_reservedSMEM_offset_0_alias
	.size		__nv_reservedSMEM_offset_0_alias, 0, 64
	.other		__nv_reservedSMEM_offset_0_alias,@"STO_CUDA_RESERVED_SHARED STV_DEFAULT"
__nv_reservedSMEM_offset_0_alias:
	.zero		0
	.zero		64


//--------------------- .nv.constant0.GpuConv1DOnDevice --------------------------
	.section	.nv.constant0.GpuConv1DOnDevice,"a",@progbits
	.sectionflags	@""
	.align	4
.nv.constant0.GpuConv1DOnDevice:
	.zero		928


//--------------------- SYMBOLS --------------------------

	.type		.nv.reservedSmem.offset0,@object
	.size		.nv.reservedSmem.offset0,0x4
	.type		.nv.reservedSmem.cap,@object
	.size		.nv.reservedSmem.cap,0x4
